//
// Generated by NVIDIA NVVM Compiler
//
// Compiler Build ID: CL-36424714
// Cuda compilation tools, release 13.0, V13.0.88
// Based on NVVM 20.0.0
//

.version 9.0
.target sm_100
.address_size 64

	// .globl	_Z17initialize_kerneliPy
.func  (.param .b64 func_retval0) __internal_accurate_pow
(
	.param .b64 __internal_accurate_pow_param_0
)
;

.visible .entry _Z17initialize_kerneliPy(
	.param .u32 _Z17initialize_kerneliPy_param_0,
	.param .u64 .ptr .align 1 _Z17initialize_kerneliPy_param_1
)
{
	.reg .pred 	%p<2>;
	.reg .b32 	%r<6>;
	.reg .b64 	%rd<6>;

	ld.param.u32 	%r2, [_Z17initialize_kerneliPy_param_0];
	ld.param.u64 	%rd1, [_Z17initialize_kerneliPy_param_1];
	mov.u32 	%r3, %ctaid.x;
	mov.u32 	%r4, %ntid.x;
	mov.u32 	%r5, %tid.x;
	mad.lo.s32 	%r1, %r3, %r4, %r5;
	setp.ge.s32 	%p1, %r1, %r2;
	@%p1 bra 	$L__BB0_2;
	cvta.to.global.u64 	%rd2, %rd1;
	mul.wide.s32 	%rd3, %r1, 8;
	add.s64 	%rd4, %rd2, %rd3;
	mov.b64 	%rd5, -1;
	st.global.u64 	[%rd4], %rd5;
$L__BB0_2:
	ret;

}
	// .globl	_Z20find_cheapest_kerneliPKdS0_PViPy
.visible .entry _Z20find_cheapest_kerneliPKdS0_PViPy(
	.param .u32 _Z20find_cheapest_kerneliPKdS0_PViPy_param_0,
	.param .u64 .ptr .align 1 _Z20find_cheapest_kerneliPKdS0_PViPy_param_1,
	.param .u64 .ptr .align 1 _Z20find_cheapest_kerneliPKdS0_PViPy_param_2,
	.param .u64 .ptr .align 1 _Z20find_cheapest_kerneliPKdS0_PViPy_param_3,
	.param .u64 .ptr .align 1 _Z20find_cheapest_kerneliPKdS0_PViPy_param_4
)
{
	.reg .pred 	%p<36>;
	.reg .b32 	%r<67>;
	.reg .b64 	%rd<49>;
	.reg .b64 	%fd<41>;

	ld.param.u32 	%r30, [_Z20find_cheapest_kerneliPKdS0_PViPy_param_0];
	ld.param.u64 	%rd6, [_Z20find_cheapest_kerneliPKdS0_PViPy_param_1];
	ld.param.u64 	%rd7, [_Z20find_cheapest_kerneliPKdS0_PViPy_param_2];
	ld.param.u64 	%rd8, [_Z20find_cheapest_kerneliPKdS0_PViPy_param_3];
	ld.param.u64 	%rd9, [_Z20find_cheapest_kerneliPKdS0_PViPy_param_4];
	cvta.to.global.u64 	%rd1, %rd9;
	cvta.to.global.u64 	%rd2, %rd7;
	cvta.to.global.u64 	%rd3, %rd6;
	cvta.to.global.u64 	%rd4, %rd8;
	mov.u32 	%r31, %ctaid.x;
	mov.u32 	%r1, %ntid.x;
	mov.u32 	%r32, %tid.x;
	mad.lo.s32 	%r57, %r31, %r1, %r32;
	setp.ge.s32 	%p2, %r57, %r30;
	@%p2 bra 	$L__BB1_26;
	mov.f64 	%fd14, 0d4000000000000000;
	{
	.reg .b32 %temp; 
	mov.b64 	{%temp, %r3}, %fd14;
	}
	and.b32  	%r4, %r3, 2146435072;
	setp.eq.s32 	%p3, %r4, 1062207488;
	setp.lt.s32 	%p4, %r3, 0;
	selp.b32 	%r5, 0, 2146435072, %p4;
	and.b32  	%r33, %r3, 2147483647;
	setp.ne.s32 	%p5, %r33, 1071644672;
	and.pred  	%p1, %p3, %p5;
	mov.u32 	%r34, %nctaid.x;
	mul.lo.s32 	%r6, %r34, %r1;
$L__BB1_2:
	mul.wide.s32 	%rd10, %r57, 4;
	add.s64 	%rd11, %rd4, %rd10;
	ld.volatile.global.u32 	%r8, [%rd11];
	setp.eq.s32 	%p6, %r57, %r8;
	mov.u32 	%r61, %r57;
	@%p6 bra 	$L__BB1_6;
	mul.wide.s32 	%rd12, %r8, 4;
	add.s64 	%rd13, %rd4, %rd12;
	ld.volatile.global.u32 	%r58, [%rd13];
	setp.eq.s32 	%p7, %r8, %r58;
	mov.u32 	%r61, %r8;
	@%p7 bra 	$L__BB1_6;
	mov.u32 	%r59, %r57;
	mov.u32 	%r61, %r8;
$L__BB1_5:
	mov.u32 	%r10, %r58;
	mul.wide.s32 	%rd14, %r59, 4;
	add.s64 	%rd15, %rd4, %rd14;
	atom.relaxed.global.cas.b32 	%r35, [%rd15], %r61, %r10;
	mul.wide.s32 	%rd16, %r10, 4;
	add.s64 	%rd17, %rd4, %rd16;
	ld.volatile.global.u32 	%r61, [%rd17];
	mul.wide.s32 	%rd18, %r61, 4;
	add.s64 	%rd19, %rd4, %rd18;
	ld.volatile.global.u32 	%r58, [%rd19];
	setp.ne.s32 	%p8, %r61, %r58;
	mov.u32 	%r59, %r10;
	@%p8 bra 	$L__BB1_5;
$L__BB1_6:
	add.s32 	%r62, %r57, 1;
	setp.ge.s32 	%p9, %r62, %r30;
	@%p9 bra 	$L__BB1_25;
	mul.wide.s32 	%rd30, %r57, 8;
	add.s64 	%rd31, %rd3, %rd30;
$L__BB1_8:
	cvt.s64.s32 	%rd5, %r62;
	mul.wide.s32 	%rd20, %r62, 4;
	add.s64 	%rd21, %rd4, %rd20;
	ld.volatile.global.u32 	%r18, [%rd21];
	setp.eq.s32 	%p10, %r62, %r18;
	mov.u32 	%r66, %r62;
	@%p10 bra 	$L__BB1_12;
	mul.wide.s32 	%rd22, %r18, 4;
	add.s64 	%rd23, %rd4, %rd22;
	ld.volatile.global.u32 	%r63, [%rd23];
	setp.eq.s32 	%p11, %r18, %r63;
	mov.u32 	%r66, %r18;
	@%p11 bra 	$L__BB1_12;
	mov.u32 	%r64, %r62;
	mov.u32 	%r66, %r18;
$L__BB1_11:
	mov.u32 	%r20, %r63;
	mul.wide.s32 	%rd24, %r64, 4;
	add.s64 	%rd25, %rd4, %rd24;
	atom.relaxed.global.cas.b32 	%r36, [%rd25], %r66, %r20;
	mul.wide.s32 	%rd26, %r20, 4;
	add.s64 	%rd27, %rd4, %rd26;
	ld.volatile.global.u32 	%r66, [%rd27];
	mul.wide.s32 	%rd28, %r66, 4;
	add.s64 	%rd29, %rd4, %rd28;
	ld.volatile.global.u32 	%r63, [%rd29];
	setp.ne.s32 	%p12, %r66, %r63;
	mov.u32 	%r64, %r20;
	@%p12 bra 	$L__BB1_11;
$L__BB1_12:
	setp.eq.s32 	%p13, %r61, %r66;
	@%p13 bra 	$L__BB1_24;
	setp.lt.s32 	%p14, %r3, 0;
	setp.eq.s32 	%p15, %r4, 1062207488;
	ld.global.f64 	%fd15, [%rd31];
	shl.b64 	%rd32, %rd5, 3;
	add.s64 	%rd33, %rd3, %rd32;
	ld.global.f64 	%fd16, [%rd33];
	sub.f64 	%fd1, %fd15, %fd16;
	{
	.reg .b32 %temp; 
	mov.b64 	{%temp, %r26}, %fd1;
	}
	abs.f64 	%fd2, %fd1;
	{ // callseq 0, 0
	.param .b64 param0;
	st.param.f64 	[param0], %fd2;
	.param .b64 retval0;
	call.uni (retval0), 
	__internal_accurate_pow, 
	(
	param0
	);
	ld.param.f64 	%fd17, [retval0];
	} // callseq 0
	setp.lt.s32 	%p17, %r26, 0;
	neg.f64 	%fd19, %fd17;
	selp.f64 	%fd20, %fd19, %fd17, %p15;
	selp.f64 	%fd21, %fd20, %fd17, %p17;
	setp.eq.f64 	%p18, %fd1, 0d0000000000000000;
	selp.b32 	%r37, %r26, 0, %p15;
	or.b32  	%r38, %r37, 2146435072;
	selp.b32 	%r39, %r38, %r37, %p14;
	mov.b32 	%r40, 0;
	mov.b64 	%fd22, {%r40, %r39};
	selp.f64 	%fd39, %fd22, %fd21, %p18;
	add.f64 	%fd23, %fd1, 0d4000000000000000;
	{
	.reg .b32 %temp; 
	mov.b64 	{%temp, %r41}, %fd23;
	}
	and.b32  	%r42, %r41, 2146435072;
	setp.ne.s32 	%p19, %r42, 2146435072;
	@%p19 bra 	$L__BB1_18;
	setp.num.f64 	%p20, %fd1, %fd1;
	@%p20 bra 	$L__BB1_16;
	mov.f64 	%fd24, 0d4000000000000000;
	add.rn.f64 	%fd39, %fd1, %fd24;
	bra.uni 	$L__BB1_18;
$L__BB1_16:
	setp.neu.f64 	%p21, %fd2, 0d7FF0000000000000;
	@%p21 bra 	$L__BB1_18;
	or.b32  	%r43, %r5, -2147483648;
	selp.b32 	%r44, %r43, %r5, %p1;
	selp.b32 	%r45, %r44, %r5, %p17;
	mov.b32 	%r46, 0;
	mov.b64 	%fd39, {%r46, %r45};
$L__BB1_18:
	setp.eq.f64 	%p26, %fd1, 0d3FF0000000000000;
	selp.f64 	%fd7, 0d3FF0000000000000, %fd39, %p26;
	mul.wide.s32 	%rd34, %r57, 8;
	add.s64 	%rd35, %rd2, %rd34;
	ld.global.f64 	%fd25, [%rd35];
	shl.b64 	%rd36, %rd5, 3;
	add.s64 	%rd37, %rd2, %rd36;
	ld.global.f64 	%fd26, [%rd37];
	sub.f64 	%fd8, %fd25, %fd26;
	{
	.reg .b32 %temp; 
	mov.b64 	{%temp, %r27}, %fd8;
	}
	abs.f64 	%fd9, %fd8;
	{ // callseq 1, 0
	.param .b64 param0;
	st.param.f64 	[param0], %fd9;
	.param .b64 retval0;
	call.uni (retval0), 
	__internal_accurate_pow, 
	(
	param0
	);
	ld.param.f64 	%fd27, [retval0];
	} // callseq 1
	setp.lt.s32 	%p27, %r27, 0;
	neg.f64 	%fd29, %fd27;
	selp.f64 	%fd30, %fd29, %fd27, %p15;
	selp.f64 	%fd31, %fd30, %fd27, %p27;
	setp.eq.f64 	%p28, %fd8, 0d0000000000000000;
	selp.b32 	%r47, %r27, 0, %p15;
	or.b32  	%r48, %r47, 2146435072;
	selp.b32 	%r49, %r48, %r47, %p14;
	mov.b32 	%r50, 0;
	mov.b64 	%fd32, {%r50, %r49};
	selp.f64 	%fd40, %fd32, %fd31, %p28;
	add.f64 	%fd33, %fd8, 0d4000000000000000;
	{
	.reg .b32 %temp; 
	mov.b64 	{%temp, %r51}, %fd33;
	}
	and.b32  	%r52, %r51, 2146435072;
	setp.ne.s32 	%p29, %r52, 2146435072;
	@%p29 bra 	$L__BB1_23;
	setp.num.f64 	%p30, %fd8, %fd8;
	@%p30 bra 	$L__BB1_21;
	mov.f64 	%fd34, 0d4000000000000000;
	add.rn.f64 	%fd40, %fd8, %fd34;
	bra.uni 	$L__BB1_23;
$L__BB1_21:
	setp.neu.f64 	%p31, %fd9, 0d7FF0000000000000;
	@%p31 bra 	$L__BB1_23;
	or.b32  	%r53, %r5, -2147483648;
	selp.b32 	%r54, %r53, %r5, %p1;
	selp.b32 	%r55, %r54, %r5, %p27;
	mov.b32 	%r56, 0;
	mov.b64 	%fd40, {%r56, %r55};
$L__BB1_23:
	setp.eq.f64 	%p33, %fd8, 0d3FF0000000000000;
	selp.f64 	%fd35, 0d3FF0000000000000, %fd40, %p33;
	add.f64 	%fd36, %fd7, %fd35;
	sqrt.rn.f64 	%fd37, %fd36;
	mul.f64 	%fd38, %fd37, 0d408F400000000000;
	cvt.rzi.u64.f64 	%rd38, %fd38;
	shl.b64 	%rd39, %rd38, 32;
	mul.wide.s32 	%rd40, %r57, 65536;
	or.b64  	%rd41, %rd40, %rd39;
	or.b64  	%rd42, %rd41, %rd5;
	mul.wide.s32 	%rd43, %r61, 8;
	add.s64 	%rd44, %rd1, %rd43;
	atom.global.min.u64 	%rd45, [%rd44], %rd42;
	mul.wide.s32 	%rd46, %r66, 8;
	add.s64 	%rd47, %rd1, %rd46;
	atom.global.min.u64 	%rd48, [%rd47], %rd42;
$L__BB1_24:
	add.s32 	%r62, %r62, 1;
	setp.lt.s32 	%p34, %r62, %r30;
	@%p34 bra 	$L__BB1_8;
$L__BB1_25:
	add.s32 	%r57, %r57, %r6;
	setp.lt.s32 	%p35, %r57, %r30;
	@%p35 bra 	$L__BB1_2;
$L__BB1_26:
	ret;

}
	// .globl	_Z12merge_kerneliPViPyP7MSTEdgePiPVb
.visible .entry _Z12merge_kerneliPViPyP7MSTEdgePiPVb(
	.param .u32 _Z12merge_kerneliPViPyP7MSTEdgePiPVb_param_0,
	.param .u64 .ptr .align 1 _Z12merge_kerneliPViPyP7MSTEdgePiPVb_param_1,
	.param .u64 .ptr .align 1 _Z12merge_kerneliPViPyP7MSTEdgePiPVb_param_2,
	.param .u64 .ptr .align 1 _Z12merge_kerneliPViPyP7MSTEdgePiPVb_param_3,
	.param .u64 .ptr .align 1 _Z12merge_kerneliPViPyP7MSTEdgePiPVb_param_4,
	.param .u64 .ptr .align 1 _Z12merge_kerneliPViPyP7MSTEdgePiPVb_param_5
)
{
	.reg .pred 	%p<13>;
	.reg .b16 	%rs<2>;
	.reg .b32 	%r<45>;
	.reg .b64 	%rd<41>;

	ld.param.u32 	%r24, [_Z12merge_kerneliPViPyP7MSTEdgePiPVb_param_0];
	ld.param.u64 	%rd11, [_Z12merge_kerneliPViPyP7MSTEdgePiPVb_param_1];
	ld.param.u64 	%rd7, [_Z12merge_kerneliPViPyP7MSTEdgePiPVb_param_2];
	ld.param.u64 	%rd8, [_Z12merge_kerneliPViPyP7MSTEdgePiPVb_param_3];
	ld.param.u64 	%rd9, [_Z12merge_kerneliPViPyP7MSTEdgePiPVb_param_4];
	ld.param.u64 	%rd10, [_Z12merge_kerneliPViPyP7MSTEdgePiPVb_param_5];
	cvta.to.global.u64 	%rd1, %rd11;
	mov.u32 	%r25, %ctaid.x;
	mov.u32 	%r1, %ntid.x;
	mov.u32 	%r26, %tid.x;
	mad.lo.s32 	%r36, %r25, %r1, %r26;
	setp.ge.s32 	%p1, %r36, %r24;
	@%p1 bra 	$L__BB2_16;
	mov.u32 	%r27, %nctaid.x;
	mul.lo.s32 	%r3, %r27, %r1;
	cvta.to.global.u64 	%rd2, %rd7;
	cvta.to.global.u64 	%rd3, %rd9;
	cvta.to.global.u64 	%rd4, %rd8;
	cvta.to.global.u64 	%rd5, %rd10;
$L__BB2_2:
	mul.wide.s32 	%rd12, %r36, 4;
	add.s64 	%rd13, %rd1, %rd12;
	ld.volatile.global.u32 	%r28, [%rd13];
	setp.ne.s32 	%p2, %r28, %r36;
	@%p2 bra 	$L__BB2_15;
	mul.wide.s32 	%rd14, %r36, 8;
	add.s64 	%rd15, %rd2, %rd14;
	ld.global.u64 	%rd6, [%rd15];
	setp.eq.s64 	%p3, %rd6, -1;
	@%p3 bra 	$L__BB2_15;
	cvt.u32.u64 	%r29, %rd6;
	shr.u32 	%r5, %r29, 16;
	and.b32  	%r6, %r29, 65535;
	mul.wide.u32 	%rd16, %r5, 4;
	add.s64 	%rd17, %rd1, %rd16;
	ld.volatile.global.u32 	%r7, [%rd17];
	setp.eq.s32 	%p4, %r5, %r7;
	mov.u32 	%r40, %r5;
	@%p4 bra 	$L__BB2_8;
	mul.wide.s32 	%rd18, %r7, 4;
	add.s64 	%rd19, %rd1, %rd18;
	ld.volatile.global.u32 	%r37, [%rd19];
	setp.eq.s32 	%p5, %r7, %r37;
	mov.u32 	%r40, %r7;
	@%p5 bra 	$L__BB2_8;
	mov.u32 	%r38, %r5;
	mov.u32 	%r40, %r7;
$L__BB2_7:
	mov.u32 	%r9, %r37;
	mul.wide.s32 	%rd20, %r38, 4;
	add.s64 	%rd21, %rd1, %rd20;
	atom.relaxed.global.cas.b32 	%r30, [%rd21], %r40, %r9;
	mul.wide.s32 	%rd22, %r9, 4;
	add.s64 	%rd23, %rd1, %rd22;
	ld.volatile.global.u32 	%r40, [%rd23];
	mul.wide.s32 	%rd24, %r40, 4;
	add.s64 	%rd25, %rd1, %rd24;
	ld.volatile.global.u32 	%r37, [%rd25];
	setp.ne.s32 	%p6, %r40, %r37;
	mov.u32 	%r38, %r9;
	@%p6 bra 	$L__BB2_7;
$L__BB2_8:
	shl.b64 	%rd26, %rd6, 2;
	and.b64  	%rd27, %rd26, 262140;
	add.s64 	%rd28, %rd1, %rd27;
	ld.volatile.global.u32 	%r15, [%rd28];
	setp.eq.s32 	%p7, %r6, %r15;
	mov.u32 	%r44, %r6;
	@%p7 bra 	$L__BB2_12;
	mul.wide.s32 	%rd29, %r15, 4;
	add.s64 	%rd30, %rd1, %rd29;
	ld.volatile.global.u32 	%r41, [%rd30];
	setp.eq.s32 	%p8, %r15, %r41;
	mov.u32 	%r44, %r15;
	@%p8 bra 	$L__BB2_12;
	mov.u32 	%r42, %r6;
	mov.u32 	%r44, %r15;
$L__BB2_11:
	mov.u32 	%r17, %r41;
	mul.wide.s32 	%rd31, %r42, 4;
	add.s64 	%rd32, %rd1, %rd31;
	atom.relaxed.global.cas.b32 	%r31, [%rd32], %r44, %r17;
	mul.wide.s32 	%rd33, %r17, 4;
	add.s64 	%rd34, %rd1, %rd33;
	ld.volatile.global.u32 	%r44, [%rd34];
	mul.wide.s32 	%rd35, %r44, 4;
	add.s64 	%rd36, %rd1, %rd35;
	ld.volatile.global.u32 	%r41, [%rd36];
	setp.ne.s32 	%p9, %r44, %r41;
	mov.u32 	%r42, %r17;
	@%p9 bra 	$L__BB2_11;
$L__BB2_12:
	setp.eq.s32 	%p10, %r40, %r44;
	@%p10 bra 	$L__BB2_15;
	max.s32 	%r32, %r40, %r44;
	min.s32 	%r33, %r40, %r44;
	mul.wide.s32 	%rd37, %r33, 4;
	add.s64 	%rd38, %rd1, %rd37;
	atom.relaxed.global.cas.b32 	%r34, [%rd38], %r33, %r32;
	setp.ne.s32 	%p11, %r34, %r33;
	@%p11 bra 	$L__BB2_15;
	atom.global.add.u32 	%r35, [%rd3], 1;
	mul.wide.s32 	%rd39, %r35, 8;
	add.s64 	%rd40, %rd4, %rd39;
	st.global.u32 	[%rd40], %r5;
	st.global.u32 	[%rd40+4], %r6;
	mov.b16 	%rs1, 1;
	st.volatile.global.u8 	[%rd5], %rs1;
$L__BB2_15:
	add.s32 	%r36, %r36, %r3;
	setp.lt.s32 	%p12, %r36, %r24;
	@%p12 bra 	$L__BB2_2;
$L__BB2_16:
	ret;

}
.func  (.param .b64 func_retval0) __internal_accurate_pow(
	.param .b64 __internal_accurate_pow_param_0
)
{
	.reg .pred 	%p<8>;
	.reg .b32 	%r<49>;
	.reg .b32 	%f<3>;
	.reg .b64 	%fd<109>;

	ld.param.f64 	%fd10, [__internal_accurate_pow_param_0];
	{
	.reg .b32 %temp; 
	mov.b64 	{%temp, %r46}, %fd10;
	}
	{
	.reg .b32 %temp; 
	mov.b64 	{%r45, %temp}, %fd10;
	}
	shr.u32 	%r47, %r46, 20;
	setp.gt.u32 	%p1, %r46, 1048575;
	@%p1 bra 	$L__BB3_2;
	mul.f64 	%fd11, %fd10, 0d4350000000000000;
	{
	.reg .b32 %temp; 
	mov.b64 	{%temp, %r46}, %fd11;
	}
	{
	.reg .b32 %temp; 
	mov.b64 	{%r45, %temp}, %fd11;
	}
	shr.u32 	%r16, %r46, 20;
	add.s32 	%r47, %r16, -54;
$L__BB3_2:
	add.s32 	%r48, %r47, -1023;
	and.b32  	%r17, %r46, -2146435073;
	or.b32  	%r18, %r17, 1072693248;
	mov.b64 	%fd107, {%r45, %r18};
	setp.lt.u32 	%p2, %r18, 1073127583;
	@%p2 bra 	$L__BB3_4;
	{
	.reg .b32 %temp; 
	mov.b64 	{%r19, %temp}, %fd107;
	}
	{
	.reg .b32 %temp; 
	mov.b64 	{%temp, %r20}, %fd107;
	}
	add.s32 	%r21, %r20, -1048576;
	mov.b64 	%fd107, {%r19, %r21};
	add.s32 	%r48, %r47, -1022;
$L__BB3_4:
	add.f64 	%fd12, %fd107, 0dBFF0000000000000;
	add.f64 	%fd13, %fd107, 0d3FF0000000000000;
	rcp.approx.ftz.f64 	%fd14, %fd13;
	neg.f64 	%fd15, %fd13;
	fma.rn.f64 	%fd16, %fd15, %fd14, 0d3FF0000000000000;
	fma.rn.f64 	%fd17, %fd16, %fd16, %fd16;
	fma.rn.f64 	%fd18, %fd17, %fd14, %fd14;
	mul.f64 	%fd19, %fd12, %fd18;
	fma.rn.f64 	%fd20, %fd12, %fd18, %fd19;
	mul.f64 	%fd21, %fd20, %fd20;
	fma.rn.f64 	%fd22, %fd21, 0d3EB0F5FF7D2CAFE2, 0d3ED0F5D241AD3B5A;
	fma.rn.f64 	%fd23, %fd22, %fd21, 0d3EF3B20A75488A3F;
	fma.rn.f64 	%fd24, %fd23, %fd21, 0d3F1745CDE4FAECD5;
	fma.rn.f64 	%fd25, %fd24, %fd21, 0d3F3C71C7258A578B;
	fma.rn.f64 	%fd26, %fd25, %fd21, 0d3F6249249242B910;
	fma.rn.f64 	%fd27, %fd26, %fd21, 0d3F89999999999DFB;
	sub.f64 	%fd28, %fd12, %fd20;
	add.f64 	%fd29, %fd28, %fd28;
	neg.f64 	%fd30, %fd20;
	fma.rn.f64 	%fd31, %fd30, %fd12, %fd29;
	mul.f64 	%fd32, %fd18, %fd31;
	fma.rn.f64 	%fd33, %fd21, %fd27, 0d3FB5555555555555;
	mov.f64 	%fd34, 0d3FB5555555555555;
	sub.f64 	%fd35, %fd34, %fd33;
	fma.rn.f64 	%fd36, %fd21, %fd27, %fd35;
	add.f64 	%fd37, %fd36, 0dBC46A4CB00B9E7B0;
	add.f64 	%fd38, %fd33, %fd37;
	sub.f64 	%fd39, %fd33, %fd38;
	add.f64 	%fd40, %fd37, %fd39;
	mul.rn.f64 	%fd41, %fd20, %fd20;
	neg.f64 	%fd42, %fd41;
	fma.rn.f64 	%fd43, %fd20, %fd20, %fd42;
	{
	.reg .b32 %temp; 
	mov.b64 	{%r22, %temp}, %fd32;
	}
	{
	.reg .b32 %temp; 
	mov.b64 	{%temp, %r23}, %fd32;
	}
	add.s32 	%r24, %r23, 1048576;
	mov.b64 	%fd44, {%r22, %r24};
	fma.rn.f64 	%fd45, %fd20, %fd44, %fd43;
	mul.rn.f64 	%fd46, %fd41, %fd20;
	neg.f64 	%fd47, %fd46;
	fma.rn.f64 	%fd48, %fd41, %fd20, %fd47;
	fma.rn.f64 	%fd49, %fd41, %fd32, %fd48;
	fma.rn.f64 	%fd50, %fd45, %fd20, %fd49;
	mul.rn.f64 	%fd51, %fd38, %fd46;
	neg.f64 	%fd52, %fd51;
	fma.rn.f64 	%fd53, %fd38, %fd46, %fd52;
	fma.rn.f64 	%fd54, %fd38, %fd50, %fd53;
	fma.rn.f64 	%fd55, %fd40, %fd46, %fd54;
	add.f64 	%fd56, %fd51, %fd55;
	sub.f64 	%fd57, %fd51, %fd56;
	add.f64 	%fd58, %fd55, %fd57;
	add.f64 	%fd59, %fd20, %fd56;
	sub.f64 	%fd60, %fd20, %fd59;
	add.f64 	%fd61, %fd56, %fd60;
	add.f64 	%fd62, %fd58, %fd61;
	add.f64 	%fd63, %fd32, %fd62;
	add.f64 	%fd64, %fd59, %fd63;
	sub.f64 	%fd65, %fd59, %fd64;
	add.f64 	%fd66, %fd63, %fd65;
	xor.b32  	%r25, %r48, -2147483648;
	mov.b32 	%r26, 1127219200;
	mov.b64 	%fd67, {%r25, %r26};
	mov.b32 	%r27, -2147483648;
	mov.b64 	%fd68, {%r27, %r26};
	sub.f64 	%fd69, %fd67, %fd68;
	fma.rn.f64 	%fd70, %fd69, 0d3FE62E42FEFA39EF, %fd64;
	fma.rn.f64 	%fd71, %fd69, 0dBFE62E42FEFA39EF, %fd70;
	sub.f64 	%fd72, %fd71, %fd64;
	sub.f64 	%fd73, %fd66, %fd72;
	fma.rn.f64 	%fd74, %fd69, 0d3C7ABC9E3B39803F, %fd73;
	add.f64 	%fd75, %fd70, %fd74;
	sub.f64 	%fd76, %fd70, %fd75;
	add.f64 	%fd77, %fd74, %fd76;
	mov.f64 	%fd78, 0d4000000000000000;
	{
	.reg .b32 %temp; 
	mov.b64 	{%temp, %r28}, %fd78;
	}
	{
	.reg .b32 %temp; 
	mov.b64 	{%r29, %temp}, %fd78;
	}
	shl.b32 	%r30, %r28, 1;
	setp.gt.u32 	%p3, %r30, -33554433;
	and.b32  	%r31, %r28, -15728641;
	selp.b32 	%r32, %r31, %r28, %p3;
	mov.b64 	%fd79, {%r29, %r32};
	mul.rn.f64 	%fd80, %fd75, %fd79;
	neg.f64 	%fd81, %fd80;
	fma.rn.f64 	%fd82, %fd75, %fd79, %fd81;
	fma.rn.f64 	%fd83, %fd77, %fd79, %fd82;
	add.f64 	%fd4, %fd80, %fd83;
	sub.f64 	%fd84, %fd80, %fd4;
	add.f64 	%fd5, %fd83, %fd84;
	fma.rn.f64 	%fd85, %fd4, 0d3FF71547652B82FE, 0d4338000000000000;
	{
	.reg .b32 %temp; 
	mov.b64 	{%r13, %temp}, %fd85;
	}
	mov.f64 	%fd86, 0dC338000000000000;
	add.rn.f64 	%fd87, %fd85, %fd86;
	fma.rn.f64 	%fd88, %fd87, 0dBFE62E42FEFA39EF, %fd4;
	fma.rn.f64 	%fd89, %fd87, 0dBC7ABC9E3B39803F, %fd88;
	fma.rn.f64 	%fd90, %fd89, 0d3E5ADE1569CE2BDF, 0d3E928AF3FCA213EA;
	fma.rn.f64 	%fd91, %fd90, %fd89, 0d3EC71DEE62401315;
	fma.rn.f64 	%fd92, %fd91, %fd89, 0d3EFA01997C89EB71;
	fma.rn.f64 	%fd93, %fd92, %fd89, 0d3F2A01A014761F65;
	fma.rn.f64 	%fd94, %fd93, %fd89, 0d3F56C16C1852B7AF;
	fma.rn.f64 	%fd95, %fd94, %fd89, 0d3F81111111122322;
	fma.rn.f64 	%fd96, %fd95, %fd89, 0d3FA55555555502A1;
	fma.rn.f64 	%fd97, %fd96, %fd89, 0d3FC5555555555511;
	fma.rn.f64 	%fd98, %fd97, %fd89, 0d3FE000000000000B;
	fma.rn.f64 	%fd99, %fd98, %fd89, 0d3FF0000000000000;
	fma.rn.f64 	%fd100, %fd99, %fd89, 0d3FF0000000000000;
	{
	.reg .b32 %temp; 
	mov.b64 	{%r14, %temp}, %fd100;
	}
	{
	.reg .b32 %temp; 
	mov.b64 	{%temp, %r15}, %fd100;
	}
	shl.b32 	%r33, %r13, 20;
	add.s32 	%r34, %r33, %r15;
	mov.b64 	%fd108, {%r14, %r34};
	{
	.reg .b32 %temp; 
	mov.b64 	{%temp, %r35}, %fd4;
	}
	mov.b32 	%f2, %r35;
	abs.f32 	%f1, %f2;
	setp.lt.f32 	%p4, %f1, 0f4086232B;
	@%p4 bra 	$L__BB3_7;
	setp.lt.f64 	%p5, %fd4, 0d0000000000000000;
	add.f64 	%fd101, %fd4, 0d7FF0000000000000;
	selp.f64 	%fd108, 0d0000000000000000, %fd101, %p5;
	setp.geu.f32 	%p6, %f1, 0f40874800;
	@%p6 bra 	$L__BB3_7;
	shr.u32 	%r36, %r13, 31;
	add.s32 	%r37, %r13, %r36;
	shr.s32 	%r38, %r37, 1;
	shl.b32 	%r39, %r38, 20;
	add.s32 	%r40, %r15, %r39;
	mov.b64 	%fd102, {%r14, %r40};
	sub.s32 	%r41, %r13, %r38;
	shl.b32 	%r42, %r41, 20;
	add.s32 	%r43, %r42, 1072693248;
	mov.b32 	%r44, 0;
	mov.b64 	%fd103, {%r44, %r43};
	mul.f64 	%fd108, %fd103, %fd102;
$L__BB3_7:
	abs.f64 	%fd104, %fd108;
	setp.eq.f64 	%p7, %fd104, 0d7FF0000000000000;
	fma.rn.f64 	%fd105, %fd108, %fd5, %fd108;
	selp.f64 	%fd106, %fd108, %fd105, %p7;
	st.param.f64 	[func_retval0], %fd106;
	ret;

}


// ===== COMPILED SASS (sm_100) =====

	.target	sm_100

	.elftype	@"ET_EXEC"


//--------------------- .note.nv.tkinfo           --------------------------
	.section	.note.nv.tkinfo,"",@"SHT_NOTE"
	.sectionflags	@"SHF_NOTE_NV_TKINFO"
	.tkinfo
        /*0018*/ 	.word	0x00000002
        /*0030*/ 	.string	""
        /*0030*/ 	.string	"ptxas"
        /*0030*/ 	.string	"Cuda compilation tools, release 13.0, V13.0.88"
        /*0030*/ 	.string	"Build cuda_13.0.r13.0/compiler.36424714_0"
        /*0030*/ 	.string	"-arch sm_100 -m 64 "



//--------------------- .note.nv.cuinfo           --------------------------
	.section	.note.nv.cuinfo,"",@"SHT_NOTE"
	.sectionflags	@"SHF_NOTE_NV_CUINFO"
        /*0018*/ 	.short	0x0002
        /*001a*/ 	.short	0x0064
        /*001c*/ 	.short	0x0082
	.zero		2


//--------------------- .nv.info                  --------------------------
	.section	.nv.info,"",@"SHT_CUDA_INFO"
	.align	4


	//----- nvinfo : EIATTR_REGCOUNT
	.align		4
        /*0000*/ 	.byte	0x04, 0x2f
        /*0002*/ 	.short	(.L_1 - .L_0)
	.align		4
.L_0:
        /*0004*/ 	.word	index@(_Z17initialize_kerneliPy)
        /*0008*/ 	.word	0x0000000a


	//----- nvinfo : EIATTR_FRAME_SIZE
	.align		4
.L_1:
        /*000c*/ 	.byte	0x04, 0x11
        /*000e*/ 	.short	(.L_3 - .L_2)
	.align		4
.L_2:
        /*0010*/ 	.word	index@(_Z17initialize_kerneliPy)
        /*0014*/ 	.word	0x00000000


	//----- nvinfo : EIATTR_REGCOUNT
	.align		4
.L_3:
        /*0018*/ 	.byte	0x04, 0x2f
        /*001a*/ 	.short	(.L_5 - .L_4)
	.align		4
.L_4:
        /*001c*/ 	.word	index@(_Z20find_cheapest_kerneliPKdS0_PViPy)
        /*0020*/ 	.word	0x00000022


	//----- nvinfo : EIATTR_FRAME_SIZE
	.align		4
.L_5:
        /*0024*/ 	.byte	0x04, 0x11
        /*0026*/ 	.short	(.L_7 - .L_6)
	.align		4
.L_6:
        /*0028*/ 	.word	index@($_Z20find_cheapest_kerneliPKdS0_PViPy$__internal_accurate_pow)
        /*002c*/ 	.word	0x00000000


	//----- nvinfo : EIATTR_FRAME_SIZE
	.align		4
.L_7:
        /*0030*/ 	.byte	0x04, 0x11
        /*0032*/ 	.short	(.L_9 - .L_8)
	.align		4
.L_8:
        /*0034*/ 	.word	index@($__internal_0_$__cuda_sm20_dsqrt_rn_f64_mediumpath_v1)
        /*0038*/ 	.word	0x00000000


	//----- nvinfo : EIATTR_FRAME_SIZE
	.align		4
.L_9:
        /*003c*/ 	.byte	0x04, 0x11
        /*003e*/ 	.short	(.L_11 - .L_10)
	.align		4
.L_10:
        /*0040*/ 	.word	index@(_Z20find_cheapest_kerneliPKdS0_PViPy)
        /*0044*/ 	.word	0x00000000


	//----- nvinfo : EIATTR_REGCOUNT
	.align		4
.L_11:
        /*0048*/ 	.byte	0x04, 0x2f
        /*004a*/ 	.short	(.L_13 - .L_12)
	.align		4
.L_12:
        /*004c*/ 	.word	index@(_Z12merge_kerneliPViPyP7MSTEdgePiPVb)
        /*0050*/ 	.word	0x00000016


	//----- nvinfo : EIATTR_FRAME_SIZE
	.align		4
.L_13:
        /*0054*/ 	.byte	0x04, 0x11
        /*0056*/ 	.short	(.L_15 - .L_14)
	.align		4
.L_14:
        /*0058*/ 	.word	index@(_Z12merge_kerneliPViPyP7MSTEdgePiPVb)
        /*005c*/ 	.word	0x00000000


	//----- nvinfo : EIATTR_MIN_STACK_SIZE
	.align		4
.L_15:
        /*0060*/ 	.byte	0x04, 0x12
        /*0062*/ 	.short	(.L_17 - .L_16)
	.align		4
.L_16:
        /*0064*/ 	.word	index@(_Z12merge_kerneliPViPyP7MSTEdgePiPVb)
        /*0068*/ 	.word	0x00000000


	//----- nvinfo : EIATTR_MIN_STACK_SIZE
	.align		4
.L_17:
        /*006c*/ 	.byte	0x04, 0x12
        /*006e*/ 	.short	(.L_19 - .L_18)
	.align		4
.L_18:
        /*0070*/ 	.word	index@(_Z20find_cheapest_kerneliPKdS0_PViPy)
        /*0074*/ 	.word	0x00000000


	//----- nvinfo : EIATTR_MIN_STACK_SIZE
	.align		4
.L_19:
        /*0078*/ 	.byte	0x04, 0x12
        /*007a*/ 	.short	(.L_21 - .L_20)
	.align		4
.L_20:
        /*007c*/ 	.word	index@(_Z17initialize_kerneliPy)
        /*0080*/ 	.word	0x00000000
.L_21:


//--------------------- .nv.compat                --------------------------
	.section	.nv.compat,"",@"SHT_CUDA_COMPAT_INFO"
	.align	4
        /*0000*/ 	.byte	0x02, 0x09, 0x00, 0x00, 0x02, 0x02, 0x01, 0x00, 0x02, 0x05, 0x05, 0x00, 0x03, 0x07, 0x01, 0x01
        /*0010*/ 	.byte	0x02, 0x03, 0x00, 0x00, 0x02, 0x06, 0x01, 0x00, 0x04, 0x0b, 0x08, 0x00, 0x01, 0x00, 0x00, 0x00
        /*0020*/ 	.byte	0x00, 0x00, 0x00, 0x00


//--------------------- .nv.info._Z12merge_kerneliPViPyP7MSTEdgePiPVb --------------------------
	.section	.nv.info._Z12merge_kerneliPViPyP7MSTEdgePiPVb,"",@"SHT_CUDA_INFO"
	.sectionflags	@""
	.align	4


	//----- nvinfo : EIATTR_CUDA_API_VERSION
	.align		4
        /*0000*/ 	.byte	0x04, 0x37
        /*0002*/ 	.short	(.L_23 - .L_22)
.L_22:
        /*0004*/ 	.word	0x00000082


	//----- nvinfo : EIATTR_KPARAM_INFO
	.align		4
.L_23:
        /*0008*/ 	.byte	0x04, 0x17
        /*000a*/ 	.short	(.L_25 - .L_24)
.L_24:
        /*000c*/ 	.word	0x00000000
        /*0010*/ 	.short	0x0005
        /*0012*/ 	.short	0x0028
        /*0014*/ 	.byte	0x00, 0xf5, 0x21, 0x00


	//----- nvinfo : EIATTR_KPARAM_INFO
	.align		4
.L_25:
        /*0018*/ 	.byte	0x04, 0x17
        /*001a*/ 	.short	(.L_27 - .L_26)
.L_26:
        /*001c*/ 	.word	0x00000000
        /*0020*/ 	.short	0x0004
        /*0022*/ 	.short	0x0020
        /*0024*/ 	.byte	0x00, 0xf5, 0x21, 0x00


	//----- nvinfo : EIATTR_KPARAM_INFO
	.align		4
.L_27:
        /*0028*/ 	.byte	0x04, 0x17
        /*002a*/ 	.short	(.L_29 - .L_28)
.L_28:
        /*002c*/ 	.word	0x00000000
        /*0030*/ 	.short	0x0003
        /*0032*/ 	.short	0x0018
        /*0034*/ 	.byte	0x00, 0xf5, 0x21, 0x00


	//----- nvinfo : EIATTR_KPARAM_INFO
	.align		4
.L_29:
        /*0038*/ 	.byte	0x04, 0x17
        /*003a*/ 	.short	(.L_31 - .L_30)
.L_30:
        /*003c*/ 	.word	0x00000000
        /*0040*/ 	.short	0x0002
        /*0042*/ 	.short	0x0010
        /*0044*/ 	.byte	0x00, 0xf5, 0x21, 0x00


	//----- nvinfo : EIATTR_KPARAM_INFO
	.align		4
.L_31:
        /*0048*/ 	.byte	0x04, 0x17
        /*004a*/ 	.short	(.L_33 - .L_32)
.L_32:
        /*004c*/ 	.word	0x00000000
        /*0050*/ 	.short	0x0001
        /*0052*/ 	.short	0x0008
        /*0054*/ 	.byte	0x00, 0xf5, 0x21, 0x00


	//----- nvinfo : EIATTR_KPARAM_INFO
	.align		4
.L_33:
        /*0058*/ 	.byte	0x04, 0x17
        /*005a*/ 	.short	(.L_35 - .L_34)
.L_34:
        /*005c*/ 	.word	0x00000000
        /*0060*/ 	.short	0x0000
        /*0062*/ 	.short	0x0000
        /*0064*/ 	.byte	0x00, 0xf0, 0x11, 0x00


	//----- nvinfo : EIATTR_SPARSE_MMA_MASK
	.align		4
.L_35:
        /*0068*/ 	.byte	0x03, 0x50
        /*006a*/ 	.short	0x0000


	//----- nvinfo : EIATTR_MAXREG_COUNT
	.align		4
        /*006c*/ 	.byte	0x03, 0x1b
        /*006e*/ 	.short	0x00ff


	//----- nvinfo : EIATTR_MERCURY_ISA_VERSION
	.align		4
        /*0070*/ 	.byte	0x03, 0x5f
        /*0072*/ 	.short	0x0101


	//----- nvinfo : EIATTR_INT_WARP_WIDE_INSTR_OFFSETS
	.align		4
        /*0074*/ 	.byte	0x04, 0x31
        /*0076*/ 	.short	(.L_37 - .L_36)


	//   ....[0]....
.L_36:
        /*0078*/ 	.word	0x00000560


	//   ....[1]....
        /*007c*/ 	.word	0x00000620


	//----- nvinfo : EIATTR_VRC_CTA_INIT_COUNT
	.align		4
.L_37:
        /*0080*/ 	.byte	0x02, 0x4a
	.zero		1
	.zero		1


	//----- nvinfo : EIATTR_EXIT_INSTR_OFFSETS
	.align		4
        /*0084*/ 	.byte	0x04, 0x1c
        /*0086*/ 	.short	(.L_39 - .L_38)


	//   ....[0]....
.L_38:
        /*0088*/ 	.word	0x00000070


	//   ....[1]....
        /*008c*/ 	.word	0x000006e0


	//----- nvinfo : EIATTR_CRS_STACK_SIZE
	.align		4
.L_39:
        /*0090*/ 	.byte	0x04, 0x1e
        /*0092*/ 	.short	(.L_41 - .L_40)
.L_40:
        /*0094*/ 	.word	0x00000000


	//----- nvinfo : EIATTR_CBANK_PARAM_SIZE
	.align		4
.L_41:
        /*0098*/ 	.byte	0x03, 0x19
        /*009a*/ 	.short	0x0030


	//----- nvinfo : EIATTR_PARAM_CBANK
	.align		4
        /*009c*/ 	.byte	0x04, 0x0a
        /*009e*/ 	.short	(.L_43 - .L_42)
	.align		4
.L_42:
        /*00a0*/ 	.word	index@(.nv.constant0._Z12merge_kerneliPViPyP7MSTEdgePiPVb)
        /*00a4*/ 	.short	0x0380
        /*00a6*/ 	.short	0x0030


	//----- nvinfo : EIATTR_SW_WAR
	.align		4
.L_43:
        /*00a8*/ 	.byte	0x04, 0x36
        /*00aa*/ 	.short	(.L_45 - .L_44)
.L_44:
        /*00ac*/ 	.word	0x00000008
.L_45:


//--------------------- .nv.info._Z20find_cheapest_kerneliPKdS0_PViPy --------------------------
	.section	.nv.info._Z20find_cheapest_kerneliPKdS0_PViPy,"",@"SHT_CUDA_INFO"
	.sectionflags	@""
	.align	4


	//----- nvinfo : EIATTR_CUDA_API_VERSION
	.align		4
        /*0000*/ 	.byte	0x04, 0x37
        /*0002*/ 	.short	(.L_47 - .L_46)
.L_46:
        /*0004*/ 	.word	0x00000082


	//----- nvinfo : EIATTR_KPARAM_INFO
	.align		4
.L_47:
        /*0008*/ 	.byte	0x04, 0x17
        /*000a*/ 	.short	(.L_49 - .L_48)
.L_48:
        /*000c*/ 	.word	0x00000000
        /*0010*/ 	.short	0x0004
        /*0012*/ 	.short	0x0020
        /*0014*/ 	.byte	0x00, 0xf5, 0x21, 0x00


	//----- nvinfo : EIATTR_KPARAM_INFO
	.align		4
.L_49:
        /*0018*/ 	.byte	0x04, 0x17
        /*001a*/ 	.short	(.L_51 - .L_50)
.L_50:
        /*001c*/ 	.word	0x00000000
        /*0020*/ 	.short	0x0003
        /*0022*/ 	.short	0x0018
        /*0024*/ 	.byte	0x00, 0xf5, 0x21, 0x00


	//----- nvinfo : EIATTR_KPARAM_INFO
	.align		4
.L_51:
        /*0028*/ 	.byte	0x04, 0x17
        /*002a*/ 	.short	(.L_53 - .L_52)
.L_52:
        /*002c*/ 	.word	0x00000000
        /*0030*/ 	.short	0x0002
        /*0032*/ 	.short	0x0010
        /*0034*/ 	.byte	0x00, 0xf5, 0x21, 0x00


	//----- nvinfo : EIATTR_KPARAM_INFO
	.align		4
.L_53:
        /*0038*/ 	.byte	0x04, 0x17
        /*003a*/ 	.short	(.L_55 - .L_54)
.L_54:
        /*003c*/ 	.word	0x00000000
        /*0040*/ 	.short	0x0001
        /*0042*/ 	.short	0x0008
        /*0044*/ 	.byte	0x00, 0xf5, 0x21, 0x00


	//----- nvinfo : EIATTR_KPARAM_INFO
	.align		4
.L_55:
        /*0048*/ 	.byte	0x04, 0x17
        /*004a*/ 	.short	(.L_57 - .L_56)
.L_56:
        /*004c*/ 	.word	0x00000000
        /*0050*/ 	.short	0x0000
        /*0052*/ 	.short	0x0000
        /*0054*/ 	.byte	0x00, 0xf0, 0x11, 0x00


	//----- nvinfo : EIATTR_SPARSE_MMA_MASK
	.align		4
.L_57:
        /*0058*/ 	.byte	0x03, 0x50
        /*005a*/ 	.short	0x0000


	//----- nvinfo : EIATTR_MAXREG_COUNT
	.align		4
        /*005c*/ 	.byte	0x03, 0x1b
        /*005e*/ 	.short	0x00ff


	//----- nvinfo : EIATTR_MERCURY_ISA_VERSION
	.align		4
        /*0060*/ 	.byte	0x03, 0x5f
        /*0062*/ 	.short	0x0101


	//----- nvinfo : EIATTR_VRC_CTA_INIT_COUNT
	.align		4
        /*0064*/ 	.byte	0x02, 0x4a
	.zero		1
	.zero		1


	//----- nvinfo : EIATTR_EXIT_INSTR_OFFSETS
	.align		4
        /*0068*/ 	.byte	0x04, 0x1c
        /*006a*/ 	.short	(.L_59 - .L_58)


	//   ....[0]....
.L_58:
        /*006c*/ 	.word	0x00000070


	//   ....[1]....
        /*0070*/ 	.word	0x00000b30


	//----- nvinfo : EIATTR_CRS_STACK_SIZE
	.align		4
.L_59:
        /*0074*/ 	.byte	0x04, 0x1e
        /*0076*/ 	.short	(.L_61 - .L_60)
.L_60:
        /*0078*/ 	.word	0x00000000


	//----- nvinfo : EIATTR_CBANK_PARAM_SIZE
	.align		4
.L_61:
        /*007c*/ 	.byte	0x03, 0x19
        /*007e*/ 	.short	0x0028


	//----- nvinfo : EIATTR_PARAM_CBANK
	.align		4
        /*0080*/ 	.byte	0x04, 0x0a
        /*0082*/ 	.short	(.L_63 - .L_62)
	.align		4
.L_62:
        /*0084*/ 	.word	index@(.nv.constant0._Z20find_cheapest_kerneliPKdS0_PViPy)
        /*0088*/ 	.short	0x0380
        /*008a*/ 	.short	0x0028


	//----- nvinfo : EIATTR_SW_WAR
	.align		4
.L_63:
        /*008c*/ 	.byte	0x04, 0x36
        /*008e*/ 	.short	(.L_65 - .L_64)
.L_64:
        /*0090*/ 	.word	0x00000008
.L_65:


//--------------------- .nv.info._Z17initialize_kerneliPy --------------------------
	.section	.nv.info._Z17initialize_kerneliPy,"",@"SHT_CUDA_INFO"
	.sectionflags	@""
	.align	4


	//----- nvinfo : EIATTR_CUDA_API_VERSION
	.align		4
        /*0000*/ 	.byte	0x04, 0x37
        /*0002*/ 	.short	(.L_67 - .L_66)
.L_66:
        /*0004*/ 	.word	0x00000082


	//----- nvinfo : EIATTR_KPARAM_INFO
	.align		4
.L_67:
        /*0008*/ 	.byte	0x04, 0x17
        /*000a*/ 	.short	(.L_69 - .L_68)
.L_68:
        /*000c*/ 	.word	0x00000000
        /*0010*/ 	.short	0x0001
        /*0012*/ 	.short	0x0008
        /*0014*/ 	.byte	0x00, 0xf5, 0x21, 0x00


	//----- nvinfo : EIATTR_KPARAM_INFO
	.align		4
.L_69:
        /*0018*/ 	.byte	0x04, 0x17
        /*001a*/ 	.short	(.L_71 - .L_70)
.L_70:
        /*001c*/ 	.word	0x00000000
        /*0020*/ 	.short	0x0000
        /*0022*/ 	.short	0x0000
        /*0024*/ 	.byte	0x00, 0xf0, 0x11, 0x00


	//----- nvinfo : EIATTR_SPARSE_MMA_MASK
	.align		4
.L_71:
        /*0028*/ 	.byte	0x03, 0x50
        /*002a*/ 	.short	0x0000


	//----- nvinfo : EIATTR_MAXREG_COUNT
	.align		4
        /*002c*/ 	.byte	0x03, 0x1b
        /*002e*/ 	.short	0x00ff


	//----- nvinfo : EIATTR_MERCURY_ISA_VERSION
	.align		4
        /*0030*/ 	.byte	0x03, 0x5f
        /*0032*/ 	.short	0x0101


	//----- nvinfo : EIATTR_VRC_CTA_INIT_COUNT
	.align		4
        /*0034*/ 	.byte	0x02, 0x4a
	.zero		1
	.zero		1


	//----- nvinfo : EIATTR_EXIT_INSTR_OFFSETS
	.align		4
        /*0038*/ 	.byte	0x04, 0x1c
        /*003a*/ 	.short	(.L_73 - .L_72)


	//   ....[0]....
.L_72:
        /*003c*/ 	.word	0x00000070


	//   ....[1]....
        /*0040*/ 	.word	0x000000e0


	//----- nvinfo : EIATTR_CBANK_PARAM_SIZE
	.align		4
.L_73:
        /*0044*/ 	.byte	0x03, 0x19
        /*0046*/ 	.short	0x0010


	//----- nvinfo : EIATTR_PARAM_CBANK
	.align		4
        /*0048*/ 	.byte	0x04, 0x0a
        /*004a*/ 	.short	(.L_75 - .L_74)
	.align		4
.L_74:
        /*004c*/ 	.word	index@(.nv.constant0._Z17initialize_kerneliPy)
        /*0050*/ 	.short	0x0380
        /*0052*/ 	.short	0x0010


	//----- nvinfo : EIATTR_SW_WAR
	.align		4
.L_75:
        /*0054*/ 	.byte	0x04, 0x36
        /*0056*/ 	.short	(.L_77 - .L_76)
.L_76:
        /*0058*/ 	.word	0x00000008
.L_77:


//--------------------- .nv.callgraph             --------------------------
	.section	.nv.callgraph,"",@"SHT_CUDA_CALLGRAPH"
	.align	4
	.sectionentsize	8
	.align		4
        /*0000*/ 	.word	0x00000000
	.align		4
        /*0004*/ 	.word	0xffffffff
	.align		4
        /*0008*/ 	.word	0x00000000
	.align		4
        /*000c*/ 	.word	0xfffffffe
	.align		4
        /*0010*/ 	.word	0x00000000
	.align		4
        /*0014*/ 	.word	0xfffffffd
	.align		4
        /*0018*/ 	.word	0x00000000
	.align		4
        /*001c*/ 	.word	0xfffffffc


//--------------------- .text._Z12merge_kerneliPViPyP7MSTEdgePiPVb --------------------------
	.section	.text._Z12merge_kerneliPViPyP7MSTEdgePiPVb,"ax",@progbits
	.align	128
        .global         _Z12merge_kerneliPViPyP7MSTEdgePiPVb
        .type           _Z12merge_kerneliPViPyP7MSTEdgePiPVb,@function
        .size           _Z12merge_kerneliPViPyP7MSTEdgePiPVb,(.L_x_39 - _Z12merge_kerneliPViPyP7MSTEdgePiPVb)
        .other          _Z12merge_kerneliPViPyP7MSTEdgePiPVb,@"STO_CUDA_ENTRY STV_DEFAULT"
_Z12merge_kerneliPViPyP7MSTEdgePiPVb:
.text._Z12merge_kerneliPViPyP7MSTEdgePiPVb:
[----:B------:R-:W-:Y:S01]  /*0000*/  LDC R1, c[0x0][0x37c] ;  /* 0x0000df00ff017b82 */ /* 0x000fe20000000800 */
[----:B------:R-:W0:Y:S07]  /*0010*/  S2R R5, SR_TID.X ;  /* 0x0000000000057919 */ /* 0x000e2e0000002100 */
[----:B------:R-:W0:Y:S01]  /*0020*/  S2UR UR4, SR_CTAID.X ;  /* 0x00000000000479c3 */ /* 0x000e220000002500 */
[----:B------:R-:W1:Y:S07]  /*0030*/  LDCU UR5, c[0x0][0x380] ;  /* 0x00007000ff0577ac */ /* 0x000e6e0008000800 */
[----:B------:R-:W0:Y:S02]  /*0040*/  LDC R0, c[0x0][0x360] ;  /* 0x0000d800ff007b82 */ /* 0x000e240000000800 */
[----:B0-----:R-:W-:-:S05]  /*0050*/  IMAD R5, R0, UR4, R5 ;  /* 0x0000000400057c24 */ /* 0x001fca000f8e0205 */
[----:B-1----:R-:W-:-:S13]  /*0060*/  ISETP.GE.AND P0, PT, R5, UR5, PT ;  /* 0x0000000505007c0c */ /* 0x002fda000bf06270 */
[----:B------:R-:W-:Y:S05]  /*0070*/  @P0 EXIT ;  /* 0x000000000000094d */ /* 0x000fea0003800000 */
[----:B------:R-:W0:Y:S01]  /*0080*/  LDCU UR4, c[0x0][0x370] ;  /* 0x00006e00ff0477ac */ /* 0x000e220008000800 */
[----:B------:R-:W1:Y:S01]  /*0090*/  LDCU.64 UR6, c[0x0][0x358] ;  /* 0x00006b00ff0677ac */ /* 0x000e620008000a00 */
[----:B0-----:R-:W-:-:S07]  /*00a0*/  IMAD R0, R0, UR4, RZ ;  /* 0x0000000400007c24 */ /* 0x001fce000f8e02ff */
.L_x_8:
[----:B------:R-:W0:Y:S02]  /*00b0*/  LDC.64 R2, c[0x0][0x388] ;  /* 0x0000e200ff027b82 */ /* 0x000e240000000a00 */
[----:B01----:R-:W-:-:S06]  /*00c0*/  IMAD.WIDE R6, R5, 0x4, R2 ;  /* 0x0000000405067825 */ /* 0x003fcc00078e0202 */
[----:B-1----:R-:W2:Y:S01]  /*00d0*/  LDG.E.STRONG.SYS R6, desc[UR6][R6.64] ;  /* 0x0000000606067981 */ /* 0x002ea2000c1f5900 */
[----:B------:R-:W-:Y:S01]  /*00e0*/  BSSY B0, `(.L_x_0) ;  /* 0x000005b000007945 */ /* 0x000fe20003800000 */
[----:B--2---:R-:W-:-:S13]  /*00f0*/  ISETP.NE.AND P0, PT, R6, R5, PT ;  /* 0x000000050600720c */ /* 0x004fda0003f05270 */
[----:B-----5:R-:W-:Y:S05]  /*0100*/  @P0 BRA `(.L_x_1) ;  /* 0x0000000400600947 */ /* 0x020fea0003800000 */
[----:B------:R-:W0:Y:S02]  /*0110*/  LDC.64 R10, c[0x0][0x390] ;  /* 0x0000e400ff0a7b82 */ /* 0x000e240000000a00 */
[----:B0-----:R-:W-:-:S06]  /*0120*/  IMAD.WIDE R10, R5, 0x8, R10 ;  /* 0x00000008050a7825 */ /* 0x001fcc00078e020a */
[----:B------:R-:W2:Y:S02]  /*0130*/  LDG.E.64 R10, desc[UR6][R10.64] ;  /* 0x000000060a0a7981 */ /* 0x000ea4000c1e1b00 */
[----:B--2---:R-:W-:-:S04]  /*0140*/  ISETP.NE.U32.AND P0, PT, R10, -0x1, PT ;  /* 0xffffffff0a00780c */ /* 0x004fc80003f05070 */
[----:B------:R-:W-:-:S13]  /*0150*/  ISETP.NE.AND.EX P0, PT, R11, -0x1, PT, P0 ;  /* 0xffffffff0b00780c */ /* 0x000fda0003f05300 */
[----:B------:R-:W-:Y:S05]  /*0160*/  @!P0 BRA `(.L_x_1) ;  /* 0x0000000400488947 */ /* 0x000fea0003800000 */
[----:B------:R-:W-:-:S05]  /*0170*/  SHF.R.U32.HI R7, RZ, 0x10, R10 ;  /* 0x00000010ff077819 */ /* 0x000fca000001160a */
[----:B------:R-:W-:-:S05]  /*0180*/  IMAD.WIDE.U32 R12, R7, 0x4, R2 ;  /* 0x00000004070c7825 */ /* 0x000fca00078e0002 */
[----:B------:R-:W2:Y:S01]  /*0190*/  LDG.E.STRONG.SYS R6, desc[UR6][R12.64] ;  /* 0x000000060c067981 */ /* 0x000ea2000c1f5900 */
[----:B------:R-:W-:Y:S01]  /*01a0*/  BSSY B1, `(.L_x_2) ;  /* 0x0000016000017945 */ /* 0x000fe20003800000 */
[----:B------:R-:W-:Y:S01]  /*01b0*/  LOP3.LUT R4, R10, 0xffff, RZ, 0xc0, !PT ;  /* 0x0000ffff0a047812 */ /* 0x000fe200078ec0ff */
[----:B------:R-:W-:Y:S01]  /*01c0*/  IMAD.MOV.U32 R8, RZ, RZ, R7 ;  /* 0x000000ffff087224 */ /* 0x000fe200078e0007 */
[----:B--2---:R-:W-:-:S13]  /*01d0*/  ISETP.NE.AND P0, PT, R7, R6, PT ;  /* 0x000000060700720c */ /* 0x004fda0003f05270 */
[----:B------:R-:W-:Y:S05]  /*01e0*/  @!P0 BRA `(.L_x_3) ;  /* 0x0000000000448947 */ /* 0x000fea0003800000 */
[----:B------:R-:W-:-:S05]  /*01f0*/  IMAD.WIDE R12, R6, 0x4, R2 ;  /* 0x00000004060c7825 */ /* 0x000fca00078e0202 */
[----:B------:R-:W2:Y:S01]  /*0200*/  LDG.E.STRONG.SYS R9, desc[UR6][R12.64] ;  /* 0x000000060c097981 */ /* 0x000ea2000c1f5900 */
[----:B------:R-:W-:Y:S01]  /*0210*/  IMAD.MOV.U32 R8, RZ, RZ, R6 ;  /* 0x000000ffff087224 */ /* 0x000fe200078e0006 */
[----:B--2---:R-:W-:-:S13]  /*0220*/  ISETP.NE.AND P0, PT, R6, R9, PT ;  /* 0x000000090600720c */ /* 0x004fda0003f05270 */
[----:B------:R-:W-:Y:S05]  /*0230*/  @!P0 BRA `(.L_x_3) ;  /* 0x0000000000308947 */ /* 0x000fea0003800000 */
[----:B------:R-:W-:Y:S01]  /*0240*/  IMAD.MOV.U32 R19, RZ, RZ, R7 ;  /* 0x000000ffff137224 */ /* 0x000fe200078e0007 */
[----:B------:R-:W-:-:S07]  /*0250*/  MOV R8, R6 ;  /* 0x0000000600087202 */ /* 0x000fce0000000f00 */
.L_x_4:
[--C-:B------:R-:W-:Y:S01]  /*0260*/  IMAD.WIDE R12, R19, 0x4, R2.reuse ;  /* 0x00000004130c7825 */ /* 0x100fe200078e0202 */
[----:B------:R-:W-:Y:S05]  /*0270*/  YIELD ;  /* 0x0000000000007946 */ /* 0x000fea0003800000 */
[----:B------:R-:W-:Y:S01]  /*0280*/  IMAD.WIDE R14, R9, 0x4, R2 ;  /* 0x00000004090e7825 */ /* 0x000fe200078e0202 */
[----:B-----5:R0:W5:Y:S04]  /*0290*/  ATOMG.E.CAS.STRONG.GPU PT, RZ, [R12], R8, R9 ;  /* 0x000000080cff73a9 */ /* 0x02016800001ee109 */
[----:B------:R-:W2:Y:S01]  /*02a0*/  LDG.E.STRONG.SYS R8, desc[UR6][R14.64] ;  /* 0x000000060e087981 */ /* 0x000ea2000c1f5900 */
[----:B------:R-:W-:-:S02]  /*02b0*/  IMAD.MOV.U32 R19, RZ, RZ, R9 ;  /* 0x000000ffff137224 */ /* 0x000fc400078e0009 */
[----:B--2---:R-:W-:-:S05]  /*02c0*/  IMAD.WIDE R16, R8, 0x4, R2 ;  /* 0x0000000408107825 */ /* 0x004fca00078e0202 */
[----:B------:R-:W2:Y:S02]  /*02d0*/  LDG.E.STRONG.SYS R9, desc[UR6][R16.64] ;  /* 0x0000000610097981 */ /* 0x000ea4000c1f5900 */
[----:B--2---:R-:W-:-:S13]  /*02e0*/  ISETP.NE.AND P0, PT, R8, R9, PT ;  /* 0x000000090800720c */ /* 0x004fda0003f05270 */
[----:B0-----:R-:W-:Y:S05]  /*02f0*/  @P0 BRA `(.L_x_4) ;  /* 0xfffffffc00d80947 */ /* 0x001fea000383ffff */
.L_x_3:
[----:B------:R-:W-:Y:S05]  /*0300*/  BSYNC B1 ;  /* 0x0000000000017941 */ /* 0x000fea0003800000 */
.L_x_2:
[----:B------:R-:W0:Y:S01]  /*0310*/  LDCU.64 UR4, c[0x0][0x388] ;  /* 0x00007100ff0477ac */ /* 0x000e220008000a00 */
[----:B------:R-:W-:-:S05]  /*0320*/  IMAD.SHL.U32 R12, R10, 0x4, RZ ;  /* 0x000000040a0c7824 */ /* 0x000fca00078e00ff */
[----:B------:R-:W-:-:S04]  /*0330*/  LOP3.LUT R12, R12, 0x3fffc, RZ, 0xc0, !PT ;  /* 0x0003fffc0c0c7812 */ /* 0x000fc800078ec0ff */
[----:B0-----:R-:W-:-:S04]  /*0340*/  IADD3 R12, P0, PT, R12, UR4, RZ ;  /* 0x000000040c0c7c10 */ /* 0x001fc8000ff1e0ff */
[----:B------:R-:W-:-:S05]  /*0350*/  IADD3.X R13, PT, PT, RZ, UR5, RZ, P0, !PT ;  /* 0x00000005ff0d7c10 */ /* 0x000fca00087fe4ff */
[----:B------:R-:W2:Y:S01]  /*0360*/  LDG.E.STRONG.SYS R9, desc[UR6][R12.64] ;  /* 0x000000060c097981 */ /* 0x000ea2000c1f5900 */
[----:B------:R-:W-:Y:S01]  /*0370*/  BSSY B1, `(.L_x_5) ;  /* 0x0000015000017945 */ /* 0x000fe20003800000 */
        /* <DEDUP_REMOVED lines=8> */
[----:B------:R-:W-:Y:S01]  /*0400*/  MOV R19, R4 ;  /* 0x0000000400137202 */ /* 0x000fe20000000f00 */
[----:B------:R-:W-:-:S07]  /*0410*/  IMAD.MOV.U32 R10, RZ, RZ, R9 ;  /* 0x000000ffff0a7224 */ /* 0x000fce00078e0009 */
.L_x_7:
        /* <DEDUP_REMOVED lines=10> */
.L_x_6:
[----:B------:R-:W-:Y:S05]  /*04c0*/  BSYNC B1 ;  /* 0x0000000000017941 */ /* 0x000fea0003800000 */
.L_x_5:
[----:B------:R-:W-:-:S13]  /*04d0*/  ISETP.NE.AND P0, PT, R8, R10, PT ;  /* 0x0000000a0800720c */ /* 0x000fda0003f05270 */
[----:B------:R-:W-:Y:S05]  /*04e0*/  @!P0 BRA `(.L_x_1) ;  /* 0x0000000000688947 */ /* 0x000fea0003800000 */
[CC--:B------:R-:W-:Y:S02]  /*04f0*/  VIMNMX R12, PT, PT, R10.reuse, R8.reuse, PT ;  /* 0x000000080a0c7248 */ /* 0x0c0fe40003fe0100 */
[----:B------:R-:W-:-:S03]  /*0500*/  VIMNMX R13, PT, PT, R10, R8, !PT ;  /* 0x000000080a0d7248 */ /* 0x000fc60007fe0100 */
[----:B------:R-:W-:-:S06]  /*0510*/  IMAD.WIDE R2, R12, 0x4, R2 ;  /* 0x000000040c027825 */ /* 0x000fcc00078e0202 */
[----:B------:R-:W2:Y:S02]  /*0520*/  ATOMG.E.CAS.STRONG.GPU PT, R3, [R2], R12, R13 ;  /* 0x0000000c020373a9 */ /* 0x000ea400001ee10d */
[----:B--2---:R-:W-:-:S13]  /*0530*/  ISETP.NE.AND P0, PT, R3, R12, PT ;  /* 0x0000000c0300720c */ /* 0x004fda0003f05270 */
[----:B------:R-:W-:Y:S05]  /*0540*/  @P0 BRA `(.L_x_1) ;  /* 0x0000000000500947 */ /* 0x000fea0003800000 */
[----:B------:R-:W0:Y:S01]  /*0550*/  S2R R9, SR_LANEID ;  /* 0x0000000000097919 */ /* 0x000e220000000000 */
[----:B------:R-:W-:Y:S01]  /*0560*/  VOTEU.ANY UR4, UPT, PT ;  /* 0x0000000000047886 */ /* 0x000fe200038e0100 */
[----:B------:R-:W1:Y:S01]  /*0570*/  LDC.64 R2, c[0x0][0x3a0] ;  /* 0x0000e800ff027b82 */ /* 0x000e620000000a00 */
[----:B------:R-:W0:Y:S08]  /*0580*/  FLO.U32 R6, UR4 ;  /* 0x0000000400067d00 */ /* 0x000e3000080e0000 */
[----:B------:R-:W1:Y:S01]  /*0590*/  POPC R15, UR4 ;  /* 0x00000004000f7d09 */ /* 0x000e620008000000 */
[----:B0-----:R-:W-:Y:S01]  /*05a0*/  ISETP.EQ.U32.AND P0, PT, R6, R9, PT ;  /* 0x000000090600720c */ /* 0x001fe20003f02070 */
[----:B------:R-:W0:Y:S01]  /*05b0*/  S2R R10, SR_LTMASK ;  /* 0x00000000000a7919 */ /* 0x000e220000003900 */
[----:B------:R-:W2:Y:S11]  /*05c0*/  LDC.64 R8, c[0x0][0x398] ;  /* 0x0000e600ff087b82 */ /* 0x000eb60000000a00 */
[----:B-1----:R-:W3:Y:S01]  /*05d0*/  @P0 ATOMG.E.ADD.STRONG.GPU PT, R3, desc[UR6][R2.64], R15 ;  /* 0x8000000f020309a8 */ /* 0x002ee200081ef106 */
[----:B------:R-:W-:Y:S01]  /*05e0*/  IMAD.MOV.U32 R14, RZ, RZ, 0x1 ;  /* 0x00000001ff0e7424 */ /* 0x000fe200078e00ff */
[----:B0-----:R-:W-:-:S02]  /*05f0*/  LOP3.LUT R12, R10, UR4, RZ, 0xc0, !PT ;  /* 0x000000040a0c7c12 */ /* 0x001fc4000f8ec0ff */
[----:B------:R-:W0:Y:S04]  /*0600*/  LDC.64 R10, c[0x0][0x3a8] ;  /* 0x0000ea00ff0a7b82 */ /* 0x000e280000000a00 */
[----:B------:R-:W1:Y:S01]  /*0610*/  POPC R12, R12 ;  /* 0x0000000c000c7309 */ /* 0x000e620000000000 */
[----:B---3--:R-:W1:Y:S02]  /*0620*/  SHFL.IDX PT, R13, R3, R6, 0x1f ;  /* 0x00001f06030d7589 */ /* 0x008e6400000e0000 */
[----:B-1----:R-:W-:-:S05]  /*0630*/  IADD3 R13, PT, PT, R13, R12, RZ ;  /* 0x0000000c0d0d7210 */ /* 0x002fca0007ffe0ff */
[----:B--2---:R-:W-:Y:S01]  /*0640*/  IMAD.WIDE R8, R13, 0x8, R8 ;  /* 0x000000080d087825 */ /* 0x004fe200078e0208 */
[----:B------:R-:W-:-:S04]  /*0650*/  PRMT R13, R14, 0x7610, R13 ;  /* 0x000076100e0d7816 */ /* 0x000fc8000000000d */
[----:B------:R1:W-:Y:S04]  /*0660*/  STG.E desc[UR6][R8.64], R7 ;  /* 0x0000000708007986 */ /* 0x0003e8000c101906 */
[----:B------:R1:W-:Y:S04]  /*0670*/  STG.E desc[UR6][R8.64+0x4], R4 ;  /* 0x0000040408007986 */ /* 0x0003e8000c101906 */
[----:B0-----:R1:W-:Y:S02]  /*0680*/  STG.E.U8.STRONG.SYS desc[UR6][R10.64], R13 ;  /* 0x0000000d0a007986 */ /* 0x0013e4000c115106 */
.L_x_1:
[----:B------:R-:W-:Y:S05]  /*0690*/  BSYNC B0 ;  /* 0x0000000000007941 */ /* 0x000fea0003800000 */
.L_x_0:
[----:B------:R-:W0:Y:S01]  /*06a0*/  LDCU UR4, c[0x0][0x380] ;  /* 0x00007000ff0477ac */ /* 0x000e220008000800 */
[----:B------:R-:W-:-:S04]  /*06b0*/  IADD3 R5, PT, PT, R0, R5, RZ ;  /* 0x0000000500057210 */ /* 0x000fc80007ffe0ff */
[----:B0-----:R-:W-:-:S13]  /*06c0*/  ISETP.GE.AND P0, PT, R5, UR4, PT ;  /* 0x0000000405007c0c */ /* 0x001fda000bf06270 */
[----:B------:R-:W-:Y:S05]  /*06d0*/  @!P0 BRA `(.L_x_8) ;  /* 0xfffffff800748947 */ /* 0x000fea000383ffff */
[----:B------:R-:W-:Y:S05]  /*06e0*/  EXIT ;  /* 0x000000000000794d */ /* 0x000fea0003800000 */
.L_x_9:
[----:B------:R-:W-:-:S00]  /*06f0*/  BRA `(.L_x_9) ;  /* 0xfffffffc00fc7947 */ /* 0x000fc0000383ffff */
[----:B------:R-:W-:-:S00]  /*0700*/  NOP ;  /* 0x0000000000007918 */ /* 0x000fc00000000000 */
[----:B------:R-:W-:-:S00]  /*0710*/  NOP ;  /* 0x0000000000007918 */ /* 0x000fc00000000000 */
[----:B------:R-:W-:-:S00]  /*0720*/  NOP ;  /* 0x0000000000007918 */ /* 0x000fc00000000000 */
[----:B------:R-:W-:-:S00]  /*0730*/  NOP ;  /* 0x0000000000007918 */ /* 0x000fc00000000000 */
[----:B------:R-:W-:-:S00]  /*0740*/  NOP ;  /* 0x0000000000007918 */ /* 0x000fc00000000000 */
[----:B------:R-:W-:-:S00]  /*0750*/  NOP ;  /* 0x0000000000007918 */ /* 0x000fc00000000000 */
[----:B------:R-:W-:-:S00]  /*0760*/  NOP ;  /* 0x0000000000007918 */ /* 0x000fc00000000000 */
[----:B------:R-:W-:-:S00]  /*0770*/  NOP ;  /* 0x0000000000007918 */ /* 0x000fc00000000000 */
.L_x_39:


//--------------------- .text._Z20find_cheapest_kerneliPKdS0_PViPy --------------------------
	.section	.text._Z20find_cheapest_kerneliPKdS0_PViPy,"ax",@progbits
	.align	128
        .global         _Z20find_cheapest_kerneliPKdS0_PViPy
        .type           _Z20find_cheapest_kerneliPKdS0_PViPy,@function
        .size           _Z20find_cheapest_kerneliPKdS0_PViPy,(.L_x_38 - _Z20find_cheapest_kerneliPKdS0_PViPy)
        .other          _Z20find_cheapest_kerneliPKdS0_PViPy,@"STO_CUDA_ENTRY STV_DEFAULT"
_Z20find_cheapest_kerneliPKdS0_PViPy:
.text._Z20find_cheapest_kerneliPKdS0_PViPy:
        /* <DEDUP_REMOVED lines=11> */
.L_x_29:
[----:B0-----:R-:W0:Y:S02]  /*00b0*/  LDC.64 R10, c[0x0][0x398] ;  /* 0x0000e600ff0a7b82 */ /* 0x001e240000000a00 */
[----:B0-----:R-:W-:-:S05]  /*00c0*/  IMAD.WIDE R4, R0, 0x4, R10 ;  /* 0x0000000400047825 */ /* 0x001fca00078e020a */
[----:B-1----:R-:W2:Y:S01]  /*00d0*/  LDG.E.STRONG.SYS R7, desc[UR6][R4.64] ;  /* 0x0000000604077981 */ /* 0x002ea2000c1f5900 */
[----:B------:R-:W-:Y:S05]  /*00e0*/  YIELD ;  /* 0x0000000000007946 */ /* 0x000fea0003800000 */
[----:B------:R-:W-:Y:S01]  /*00f0*/  BSSY B0, `(.L_x_10) ;  /* 0x0000015000007945 */ /* 0x000fe20003800000 */
[----:B------:R-:W-:Y:S01]  /*0100*/  IMAD.MOV.U32 R12, RZ, RZ, R0 ;  /* 0x000000ffff0c7224 */ /* 0x000fe200078e0000 */
[----:B--2---:R-:W-:-:S13]  /*0110*/  ISETP.NE.AND P0, PT, R0, R7, PT ;  /* 0x000000070000720c */ /* 0x004fda0003f05270 */
[----:B-----5:R-:W-:Y:S05]  /*0120*/  @!P0 BRA `(.L_x_11) ;  /* 0x0000000000448947 */ /* 0x020fea0003800000 */
[----:B------:R-:W-:-:S05]  /*0130*/  IMAD.WIDE R4, R7, 0x4, R10 ;  /* 0x0000000407047825 */ /* 0x000fca00078e020a */
[----:B------:R-:W2:Y:S01]  /*0140*/  LDG.E.STRONG.SYS R13, desc[UR6][R4.64] ;  /* 0x00000006040d7981 */ /* 0x000ea2000c1f5900 */
[----:B------:R-:W-:Y:S01]  /*0150*/  IMAD.MOV.U32 R12, RZ, RZ, R7 ;  /* 0x000000ffff0c7224 */ /* 0x000fe200078e0007 */
[----:B--2---:R-:W-:-:S13]  /*0160*/  ISETP.NE.AND P0, PT, R7, R13, PT ;  /* 0x0000000d0700720c */ /* 0x004fda0003f05270 */
[----:B------:R-:W-:Y:S05]  /*0170*/  @!P0 BRA `(.L_x_11) ;  /* 0x0000000000308947 */ /* 0x000fea0003800000 */
[----:B------:R-:W-:Y:S02]  /*0180*/  IMAD.MOV.U32 R15, RZ, RZ, R0 ;  /* 0x000000ffff0f7224 */ /* 0x000fe400078e0000 */
[----:B------:R-:W-:-:S07]  /*0190*/  IMAD.MOV.U32 R12, RZ, RZ, R7 ;  /* 0x000000ffff0c7224 */ /* 0x000fce00078e0007 */
.L_x_12:
[--C-:B------:R-:W-:Y:S01]  /*01a0*/  IMAD.WIDE R4, R15, 0x4, R10.reuse ;  /* 0x000000040f047825 */ /* 0x100fe200078e020a */
[----:B------:R-:W-:Y:S05]  /*01b0*/  YIELD ;  /* 0x0000000000007946 */ /* 0x000fea0003800000 */
[--C-:B------:R-:W-:Y:S01]  /*01c0*/  IMAD.WIDE R6, R13, 0x4, R10.reuse ;  /* 0x000000040d067825 */ /* 0x100fe200078e020a */
[----:B-----5:R0:W5:Y:S04]  /*01d0*/  ATOMG.E.CAS.STRONG.GPU PT, RZ, [R4], R12, R13 ;  /* 0x0000000c04ff73a9 */ /* 0x02016800001ee10d */
[----:B------:R-:W2:Y:S01]  /*01e0*/  LDG.E.STRONG.SYS R12, desc[UR6][R6.64] ;  /* 0x00000006060c7981 */ /* 0x000ea2000c1f5900 */
[----:B------:R-:W-:Y:S01]  /*01f0*/  MOV R15, R13 ;  /* 0x0000000d000f7202 */ /* 0x000fe20000000f00 */
[----:B--2---:R-:W-:-:S05]  /*0200*/  IMAD.WIDE R8, R12, 0x4, R10 ;  /* 0x000000040c087825 */ /* 0x004fca00078e020a */
[----:B------:R-:W2:Y:S02]  /*0210*/  LDG.E.STRONG.SYS R13, desc[UR6][R8.64] ;  /* 0x00000006080d7981 */ /* 0x000ea4000c1f5900 */
[----:B--2---:R-:W-:-:S13]  /*0220*/  ISETP.NE.AND P0, PT, R12, R13, PT ;  /* 0x0000000d0c00720c */ /* 0x004fda0003f05270 */
[----:B0-----:R-:W-:Y:S05]  /*0230*/  @P0 BRA `(.L_x_12) ;  /* 0xfffffffc00d80947 */ /* 0x001fea000383ffff */
.L_x_11:
[----:B------:R-:W-:Y:S05]  /*0240*/  BSYNC B0 ;  /* 0x0000000000007941 */ /* 0x000fea0003800000 */
.L_x_10:
[----:B------:R-:W0:Y:S01]  /*0250*/  LDCU UR4, c[0x0][0x380] ;  /* 0x00007000ff0477ac */ /* 0x000e220008000800 */
[----:B------:R-:W-:Y:S01]  /*0260*/  VIADD R4, R0, 0x1 ;  /* 0x0000000100047836 */ /* 0x000fe20000000000 */
[----:B------:R-:W-:Y:S01]  /*0270*/  BSSY B0, `(.L_x_13) ;  /* 0x0000088000007945 */ /* 0x000fe20003800000 */
[----:B0-----:R-:W-:-:S05]  /*0280*/  IMAD.U32 R5, RZ, RZ, UR4 ;  /* 0x00000004ff057e24 */ /* 0x001fca000f8e00ff */
[----:B------:R-:W-:-:S13]  /*0290*/  ISETP.GE.AND P0, PT, R4, R5, PT ;  /* 0x000000050400720c */ /* 0x000fda0003f06270 */
[----:B------:R-:W-:Y:S05]  /*02a0*/  @P0 BRA `(.L_x_14) ;  /* 0x0000000800100947 */ /* 0x000fea0003800000 */
[----:B------:R-:W0:Y:S02]  /*02b0*/  LDC.64 R10, c[0x0][0x388] ;  /* 0x0000e200ff0a7b82 */ /* 0x000e240000000a00 */
[----:B0-----:R-:W-:-:S07]  /*02c0*/  IMAD.WIDE R10, R0, 0x8, R10 ;  /* 0x00000008000a7825 */ /* 0x001fce00078e020a */
.L_x_28:
[----:B0-----:R-:W0:Y:S02]  /*02d0*/  LDC.64 R18, c[0x0][0x398] ;  /* 0x0000e600ff127b82 */ /* 0x001e240000000a00 */
[----:B0-----:R-:W-:-:S05]  /*02e0*/  IMAD.WIDE R6, R4, 0x4, R18 ;  /* 0x0000000404067825 */ /* 0x001fca00078e0212 */
[----:B------:R-:W2:Y:S01]  /*02f0*/  LDG.E.STRONG.SYS R13, desc[UR6][R6.64] ;  /* 0x00000006060d7981 */ /* 0x000ea2000c1f5900 */
[----:B------:R-:W-:Y:S05]  /*0300*/  YIELD ;  /* 0x0000000000007946 */ /* 0x000fea0003800000 */
[----:B------:R-:W-:Y:S01]  /*0310*/  BSSY B1, `(.L_x_15) ;  /* 0x0000016000017945 */ /* 0x000fe20003800000 */
[--C-:B------:R-:W-:Y:S01]  /*0320*/  SHF.R.S32.HI R5, RZ, 0x1f, R4.reuse ;  /* 0x0000001fff057819 */ /* 0x100fe20000011404 */
[----:B------:R-:W-:Y:S01]  /*0330*/  IMAD.MOV.U32 R8, RZ, RZ, R4 ;  /* 0x000000ffff087224 */ /* 0x000fe200078e0004 */
[----:B--2---:R-:W-:-:S13]  /*0340*/  ISETP.NE.AND P0, PT, R4, R13, PT ;  /* 0x0000000d0400720c */ /* 0x004fda0003f05270 */
[----:B------:R-:W-:Y:S05]  /*0350*/  @!P0 BRA `(.L_x_16) ;  /* 0x0000000000448947 */ /* 0x000fea0003800000 */
[----:B------:R-:W-:-:S05]  /*0360*/  IMAD.WIDE R6, R13, 0x4, R18 ;  /* 0x000000040d067825 */ /* 0x000fca00078e0212 */
[----:B------:R-:W2:Y:S01]  /*0370*/  LDG.E.STRONG.SYS R9, desc[UR6][R6.64] ;  /* 0x0000000606097981 */ /* 0x000ea2000c1f5900 */
[----:B------:R-:W-:Y:S02]  /*0380*/  MOV R8, R13 ;  /* 0x0000000d00087202 */ /* 0x000fe40000000f00 */
[----:B--2---:R-:W-:-:S13]  /*0390*/  ISETP.NE.AND P0, PT, R13, R9, PT ;  /* 0x000000090d00720c */ /* 0x004fda0003f05270 */
[----:B------:R-:W-:Y:S05]  /*03a0*/  @!P0 BRA `(.L_x_16) ;  /* 0x0000000000308947 */ /* 0x000fea0003800000 */
[----:B------:R-:W-:Y:S02]  /*03b0*/  IMAD.MOV.U32 R21, RZ, RZ, R4 ;  /* 0x000000ffff157224 */ /* 0x000fe400078e0004 */
[----:B------:R-:W-:-:S07]  /*03c0*/  IMAD.MOV.U32 R8, RZ, RZ, R13 ;  /* 0x000000ffff087224 */ /* 0x000fce00078e000d */
.L_x_17:
        /* <DEDUP_REMOVED lines=10> */
.L_x_16:
[----:B------:R-:W-:Y:S05]  /*0470*/  BSYNC B1 ;  /* 0x0000000000017941 */ /* 0x000fea0003800000 */
.L_x_15:
[----:B------:R-:W-:Y:S01]  /*0480*/  ISETP.NE.AND P0, PT, R12, R8, PT ;  /* 0x000000080c00720c */ /* 0x000fe20003f05270 */
[----:B------:R-:W-:-:S12]  /*0490*/  BSSY.RECONVERGENT B1, `(.L_x_18) ;  /* 0x0000060000017945 */ /* 0x000fd80003800200 */
[----:B------:R-:W-:Y:S05]  /*04a0*/  @!P0 BRA `(.L_x_19) ;  /* 0x0000000400788947 */ /* 0x000fea0003800000 */
[----:B------:R-:W0:Y:S01]  /*04b0*/  LDCU.64 UR4, c[0x0][0x388] ;  /* 0x00007100ff0477ac */ /* 0x000e220008000a00 */
[----:B------:R-:W2:Y:S01]  /*04c0*/  LDG.E.64 R30, desc[UR6][R10.64] ;  /* 0x000000060a1e7981 */ /* 0x000ea2000c1e1b00 */
[----:B0-----:R-:W-:-:S04]  /*04d0*/  LEA R6, P0, R4, UR4, 0x3 ;  /* 0x0000000404067c11 */ /* 0x001fc8000f8018ff */
[----:B------:R-:W-:-:S06]  /*04e0*/  LEA.HI.X R7, R4, UR5, R5, 0x3, P0 ;  /* 0x0000000504077c11 */ /* 0x000fcc00080f1c05 */
[----:B------:R-:W2:Y:S01]  /*04f0*/  LDG.E.64 R6, desc[UR6][R6.64] ;  /* 0x0000000606067981 */ /* 0x000ea2000c1e1b00 */
[----:B------:R-:W-:Y:S01]  /*0500*/  BSSY.RECONVERGENT B2, `(.L_x_20) ;  /* 0x0000006000027945 */ /* 0x000fe20003800200 */
[----:B------:R-:W-:Y:S01]  /*0510*/  MOV R2, 0x560 ;  /* 0x0000056000027802 */ /* 0x000fe20000000f00 */
[----:B--2---:R-:W-:-:S08]  /*0520*/  DADD R30, R30, -R6 ;  /* 0x000000001e1e7229 */ /* 0x004fd00000000806 */
[----:B------:R-:W-:-:S10]  /*0530*/  DADD R14, -RZ, |R30| ;  /* 0x00000000ff0e7229 */ /* 0x000fd4000000051e */
[----:B------:R-:W-:-:S07]  /*0540*/  MOV R9, R15 ;  /* 0x0000000f00097202 */ /* 0x000fce0000000f00 */
[----:B-----5:R-:W-:Y:S05]  /*0550*/  CALL.REL.NOINC `($_Z20find_cheapest_kerneliPKdS0_PViPy$__internal_accurate_pow) ;  /* 0x0000000800347944 */ /* 0x020fea0003c00000 */
[----:B------:R-:W-:Y:S05]  /*0560*/  BSYNC.RECONVERGENT B2 ;  /* 0x0000000000027941 */ /* 0x000fea0003800200 */
.L_x_20:
[C---:B------:R-:W-:Y:S01]  /*0570*/  DADD R6, R30.reuse, 2 ;  /* 0x400000001e067429 */ /* 0x040fe20000000000 */
[----:B------:R-:W0:Y:S01]  /*0580*/  LDC.64 R16, c[0x0][0x390] ;  /* 0x0000e400ff107b82 */ /* 0x000e220000000a00 */
[----:B------:R-:W-:Y:S01]  /*0590*/  DSETP.NEU.AND P0, PT, R30, RZ, PT ;  /* 0x000000ff1e00722a */ /* 0x000fe20003f0d000 */
[----:B------:R-:W-:Y:S05]  /*05a0*/  BSSY.RECONVERGENT B2, `(.L_x_21) ;  /* 0x000000c000027945 */ /* 0x000fea0003800200 */
[----:B------:R-:W-:Y:S02]  /*05b0*/  FSEL R14, R9, RZ, P0 ;  /* 0x000000ff090e7208 */ /* 0x000fe40000000000 */
[----:B------:R-:W-:-:S02]  /*05c0*/  LOP3.LUT R6, R7, 0x7ff00000, RZ, 0xc0, !PT ;  /* 0x7ff0000007067812 */ /* 0x000fc400078ec0ff */
[----:B------:R-:W-:Y:S02]  /*05d0*/  FSEL R15, R18, RZ, P0 ;  /* 0x000000ff120f7208 */ /* 0x000fe40000000000 */
[----:B------:R-:W-:-:S13]  /*05e0*/  ISETP.NE.AND P1, PT, R6, 0x7ff00000, PT ;  /* 0x7ff000000600780c */ /* 0x000fda0003f25270 */
[----:B------:R-:W-:Y:S05]  /*05f0*/  @P1 BRA `(.L_x_22) ;  /* 0x0000000000181947 */ /* 0x000fea0003800000 */
[----:B------:R-:W-:-:S14]  /*0600*/  DSETP.NAN.AND P0, PT, R30, R30, PT ;  /* 0x0000001e1e00722a */ /* 0x000fdc0003f08000 */
[----:B------:R-:W-:Y:S01]  /*0610*/  @P0 DADD R14, R30, 2 ;  /* 0x400000001e0e0429 */ /* 0x000fe20000000000 */
[----:B------:R-:W-:Y:S10]  /*0620*/  @P0 BRA `(.L_x_22) ;  /* 0x00000000000c0947 */ /* 0x000ff40003800000 */
[----:B------:R-:W-:-:S14]  /*0630*/  DSETP.NEU.AND P0, PT, |R30|, +INF , PT ;  /* 0x7ff000001e00742a */ /* 0x000fdc0003f0d200 */
[----:B------:R-:W-:Y:S02]  /*0640*/  @!P0 IMAD.MOV.U32 R14, RZ, RZ, 0x0 ;  /* 0x00000000ff0e8424 */ /* 0x000fe400078e00ff */
[----:B------:R-:W-:-:S07]  /*0650*/  @!P0 IMAD.MOV.U32 R15, RZ, RZ, 0x7ff00000 ;  /* 0x7ff00000ff0f8424 */ /* 0x000fce00078e00ff */
.L_x_22:
[----:B------:R-:W-:Y:S05]  /*0660*/  BSYNC.RECONVERGENT B2 ;  /* 0x0000000000027941 */ /* 0x000fea0003800200 */
.L_x_21:
[----:B------:R-:W1:Y:S01]  /*0670*/  LDCU.64 UR4, c[0x0][0x390] ;  /* 0x00007200ff0477ac */ /* 0x000e620008000a00 */
[----:B0-----:R-:W-:-:S05]  /*0680*/  IMAD.WIDE R16, R0, 0x8, R16 ;  /* 0x0000000800107825 */ /* 0x001fca00078e0210 */
[----:B------:R-:W2:Y:S01]  /*0690*/  LDG.E.64 R6, desc[UR6][R16.64] ;  /* 0x0000000610067981 */ /* 0x000ea2000c1e1b00 */
[----:B-1----:R-:W-:-:S04]  /*06a0*/  LEA R18, P0, R4, UR4, 0x3 ;  /* 0x0000000404127c11 */ /* 0x002fc8000f8018ff */
[----:B------:R-:W-:-:S06]  /*06b0*/  LEA.HI.X R19, R4, UR5, R5, 0x3, P0 ;  /* 0x0000000504137c11 */ /* 0x000fcc00080f1c05 */
[----:B------:R-:W2:Y:S01]  /*06c0*/  LDG.E.64 R18, desc[UR6][R18.64] ;  /* 0x0000000612127981 */ /* 0x000ea2000c1e1b00 */
[----:B------:R-:W-:Y:S01]  /*06d0*/  DSETP.NEU.AND P0, PT, R30, 1, PT ;  /* 0x3ff000001e00742a */ /* 0x000fe20003f0d000 */
[----:B------:R-:W-:Y:S01]  /*06e0*/  BSSY.RECONVERGENT B2, `(.L_x_23) ;  /* 0x0000009000027945 */ /* 0x000fe20003800200 */
[----:B------:R-:W-:-:S04]  /*06f0*/  MOV R2, 0x770 ;  /* 0x0000077000027802 */ /* 0x000fc80000000f00 */
[----:B------:R-:W-:Y:S02]  /*0700*/  FSEL R30, R14, RZ, P0 ;  /* 0x000000ff0e1e7208 */ /* 0x000fe40000000000 */
[----:B------:R-:W-:Y:S01]  /*0710*/  FSEL R31, R15, 1.875, P0 ;  /* 0x3ff000000f1f7808 */ /* 0x000fe20000000000 */
[----:B--2---:R-:W-:-:S08]  /*0720*/  DADD R6, R6, -R18 ;  /* 0x0000000006067229 */ /* 0x004fd00000000812 */
[----:B------:R-:W-:-:S10]  /*0730*/  DADD R20, -RZ, |R6| ;  /* 0x00000000ff147229 */ /* 0x000fd40000000506 */
[----:B------:R-:W-:Y:S01]  /*0740*/  IMAD.MOV.U32 R14, RZ, RZ, R20 ;  /* 0x000000ffff0e7224 */ /* 0x000fe200078e0014 */
[----:B------:R-:W-:-:S07]  /*0750*/  MOV R9, R21 ;  /* 0x0000001500097202 */ /* 0x000fce0000000f00 */
[----:B------:R-:W-:Y:S05]  /*0760*/  CALL.REL.NOINC `($_Z20find_cheapest_kerneliPKdS0_PViPy$__internal_accurate_pow) ;  /* 0x0000000400b07944 */ /* 0x000fea0003c00000 */
[----:B------:R-:W-:Y:S05]  /*0770*/  BSYNC.RECONVERGENT B2 ;  /* 0x0000000000027941 */ /* 0x000fea0003800200 */
.L_x_23:
[C---:B------:R-:W-:Y:S01]  /*0780*/  DADD R14, R6.reuse, 2 ;  /* 0x40000000060e7429 */ /* 0x040fe20000000000 */
[----:B------:R-:W-:Y:S01]  /*0790*/  BSSY.RECONVERGENT B2, `(.L_x_24) ;  /* 0x000000e000027945 */ /* 0x000fe20003800200 */
[C---:B------:R-:W-:Y:S02]  /*07a0*/  DSETP.NEU.AND P1, PT, R6.reuse, RZ, PT ;  /* 0x000000ff0600722a */ /* 0x040fe40003f2d000 */
[----:B------:R-:W-:-:S06]  /*07b0*/  DSETP.NEU.AND P0, PT, R6, 1, PT ;  /* 0x3ff000000600742a */ /* 0x000fcc0003f0d000 */
[----:B------:R-:W-:Y:S02]  /*07c0*/  LOP3.LUT R14, R15, 0x7ff00000, RZ, 0xc0, !PT ;  /* 0x7ff000000f0e7812 */ /* 0x000fe400078ec0ff */
[----:B------:R-:W-:Y:S02]  /*07d0*/  FSEL R15, R18, RZ, P1 ;  /* 0x000000ff120f7208 */ /* 0x000fe40000800000 */
[----:B------:R-:W-:Y:S02]  /*07e0*/  ISETP.NE.AND P2, PT, R14, 0x7ff00000, PT ;  /* 0x7ff000000e00780c */ /* 0x000fe40003f45270 */
[----:B------:R-:W-:-:S11]  /*07f0*/  FSEL R14, R9, RZ, P1 ;  /* 0x000000ff090e7208 */ /* 0x000fd60000800000 */
[----:B------:R-:W-:Y:S05]  /*0800*/  @P2 BRA `(.L_x_25) ;  /* 0x0000000000182947 */ /* 0x000fea0003800000 */
[----:B------:R-:W-:-:S14]  /*0810*/  DSETP.NAN.AND P1, PT, R6, R6, PT ;  /* 0x000000060600722a */ /* 0x000fdc0003f28000 */
[----:B------:R-:W-:Y:S01]  /*0820*/  @P1 DADD R14, R6, 2 ;  /* 0x40000000060e1429 */ /* 0x000fe20000000000 */
[----:B------:R-:W-:Y:S10]  /*0830*/  @P1 BRA `(.L_x_25) ;  /* 0x00000000000c1947 */ /* 0x000ff40003800000 */
[----:B------:R-:W-:-:S14]  /*0840*/  DSETP.NEU.AND P1, PT, |R6|, +INF , PT ;  /* 0x7ff000000600742a */ /* 0x000fdc0003f2d200 */
[----:B------:R-:W-:Y:S02]  /*0850*/  @!P1 IMAD.MOV.U32 R14, RZ, RZ, 0x0 ;  /* 0x00000000ff0e9424 */ /* 0x000fe400078e00ff */
[----:B------:R-:W-:-:S07]  /*0860*/  @!P1 IMAD.MOV.U32 R15, RZ, RZ, 0x7ff00000 ;  /* 0x7ff00000ff0f9424 */ /* 0x000fce00078e00ff */
.L_x_25:
[----:B------:R-:W-:Y:S05]  /*0870*/  BSYNC.RECONVERGENT B2 ;  /* 0x0000000000027941 */ /* 0x000fea0003800200 */
.L_x_24:
[----:B------:R-:W-:Y:S01]  /*0880*/  FSEL R6, R14, RZ, P0 ;  /* 0x000000ff0e067208 */ /* 0x000fe20000000000 */
[----:B------:R-:W-:Y:S01]  /*0890*/  IMAD.MOV.U32 R17, RZ, RZ, 0x3fd80000 ;  /* 0x3fd80000ff117424 */ /* 0x000fe200078e00ff */
[----:B------:R-:W-:Y:S01]  /*08a0*/  FSEL R7, R15, 1.875, P0 ;  /* 0x3ff000000f077808 */ /* 0x000fe20000000000 */
[----:B------:R-:W-:Y:S01]  /*08b0*/  BSSY.RECONVERGENT B2, `(.L_x_26) ;  /* 0x0000013000027945 */ /* 0x000fe20003800200 */
[----:B------:R-:W-:-:S04]  /*08c0*/  MOV R16, 0x0 ;  /* 0x0000000000107802 */ /* 0x000fc80000000f00 */
[----:B------:R-:W-:-:S06]  /*08d0*/  DADD R30, R30, R6 ;  /* 0x000000001e1e7229 */ /* 0x000fcc0000000006 */
[----:B------:R-:W0:Y:S04]  /*08e0*/  MUFU.RSQ64H R7, R31 ;  /* 0x0000001f00077308 */ /* 0x000e280000001c00 */
[----:B------:R-:W-:-:S05]  /*08f0*/  VIADD R6, R31, 0xfcb00000 ;  /* 0xfcb000001f067836 */ /* 0x000fca0000000000 */
[----:B------:R-:W-:Y:S01]  /*0900*/  ISETP.GE.U32.AND P0, PT, R6, 0x7ca00000, PT ;  /* 0x7ca000000600780c */ /* 0x000fe20003f06070 */
[----:B0-----:R-:W-:-:S08]  /*0910*/  DMUL R14, R6, R6 ;  /* 0x00000006060e7228 */ /* 0x001fd00000000000 */
[----:B------:R-:W-:-:S08]  /*0920*/  DFMA R14, R30, -R14, 1 ;  /* 0x3ff000001e0e742b */ /* 0x000fd0000000080e */
[----:B------:R-:W-:Y:S02]  /*0930*/  DFMA R16, R14, R16, 0.5 ;  /* 0x3fe000000e10742b */ /* 0x000fe40000000010 */
[----:B------:R-:W-:-:S08]  /*0940*/  DMUL R14, R6, R14 ;  /* 0x0000000e060e7228 */ /* 0x000fd00000000000 */
[----:B------:R-:W-:-:S08]  /*0950*/  DFMA R18, R16, R14, R6 ;  /* 0x0000000e1012722b */ /* 0x000fd00000000006 */
[----:B------:R-:W-:Y:S02]  /*0960*/  DMUL R20, R30, R18 ;  /* 0x000000121e147228 */ /* 0x000fe40000000000 */
[----:B------:R-:W-:Y:S02]  /*0970*/  VIADD R17, R19, 0xfff00000 ;  /* 0xfff0000013117836 */ /* 0x000fe40000000000 */
[----:B------:R-:W-:-:S04]  /*0980*/  IMAD.MOV.U32 R16, RZ, RZ, R18 ;  /* 0x000000ffff107224 */ /* 0x000fc800078e0012 */
[----:B------:R-:W-:-:S08]  /*0990*/  DFMA R22, R20, -R20, R30 ;  /* 0x800000141416722b */ /* 0x000fd0000000001e */
[----:B------:R-:W-:Y:S01]  /*09a0*/  DFMA R14, R22, R16, R20 ;  /* 0x00000010160e722b */ /* 0x000fe20000000014 */
[----:B------:R-:W-:Y:S10]  /*09b0*/  @!P0 BRA `(.L_x_27) ;  /* 0x0000000000088947 */ /* 0x000ff40003800000 */
[----:B------:R-:W-:-:S07]  /*09c0*/  MOV R2, 0x9e0 ;  /* 0x000009e000027802 */ /* 0x000fce0000000f00 */
[----:B------:R-:W-:Y:S05]  /*09d0*/  CALL.REL.NOINC `($__internal_0_$__cuda_sm20_dsqrt_rn_f64_mediumpath_v1) ;  /* 0x0000000000587944 */ /* 0x000fea0003c00000 */
.L_x_27:
[----:B------:R-:W-:Y:S05]  /*09e0*/  BSYNC.RECONVERGENT B2 ;  /* 0x0000000000027941 */ /* 0x000fea0003800200 */
.L_x_26:
[----:B------:R-:W-:Y:S01]  /*09f0*/  DMUL R14, R14, 1000 ;  /* 0x408f40000e0e7828 */ /* 0x000fe20000000000 */
[----:B------:R-:W0:Y:S01]  /*0a00*/  LDC.64 R18, c[0x0][0x3a0] ;  /* 0x0000e800ff127b82 */ /* 0x000e220000000a00 */
[----:B------:R-:W-:-:S03]  /*0a10*/  IMAD.WIDE R6, R0, 0x10000, RZ ;  /* 0x0001000000067825 */ /* 0x000fc600078e02ff */
[----:B------:R-:W-:-:S05]  /*0a20*/  LOP3.LUT R6, R6, R4, RZ, 0xfc, !PT ;  /* 0x0000000406067212 */ /* 0x000fca00078efcff */
[----:B------:R-:W1:Y:S02]  /*0a30*/  F2I.U64.F64.TRUNC R14, R14 ;  /* 0x0000000e000e7311 */ /* 0x000e64000030d800 */
[----:B-1----:R-:W-:Y:S01]  /*0a40*/  LOP3.LUT R7, R5, R7, R14, 0xfe, !PT ;  /* 0x0000000705077212 */ /* 0x002fe200078efe0e */
[----:B0-----:R-:W-:-:S04]  /*0a50*/  IMAD.WIDE R16, R12, 0x8, R18 ;  /* 0x000000080c107825 */ /* 0x001fc800078e0212 */
[----:B------:R-:W-:Y:S01]  /*0a60*/  IMAD.WIDE R8, R8, 0x8, R18 ;  /* 0x0000000808087825 */ /* 0x000fe200078e0212 */
[----:B------:R0:W-:Y:S04]  /*0a70*/  REDG.E.MIN.64.STRONG.GPU desc[UR6][R16.64], R6 ;  /* 0x000000061000798e */ /* 0x0001e8000c92e506 */
[----:B------:R0:W-:Y:S02]  /*0a80*/  REDG.E.MIN.64.STRONG.GPU desc[UR6][R8.64], R6 ;  /* 0x000000060800798e */ /* 0x0001e4000c92e506 */
.L_x_19:
[----:B------:R-:W-:Y:S05]  /*0a90*/  BSYNC.RECONVERGENT B1 ;  /* 0x0000000000017941 */ /* 0x000fea0003800200 */
.L_x_18:
[----:B------:R-:W1:Y:S01]  /*0aa0*/  LDCU UR4, c[0x0][0x380] ;  /* 0x00007000ff0477ac */ /* 0x000e620008000800 */
[----:B------:R-:W-:Y:S01]  /*0ab0*/  IADD3 R4, PT, PT, R4, 0x1, RZ ;  /* 0x0000000104047810 */ /* 0x000fe20007ffe0ff */
[----:B-1----:R-:W-:-:S05]  /*0ac0*/  IMAD.U32 R5, RZ, RZ, UR4 ;  /* 0x00000004ff057e24 */ /* 0x002fca000f8e00ff */
[----:B------:R-:W-:-:S13]  /*0ad0*/  ISETP.GE.AND P0, PT, R4, R5, PT ;  /* 0x000000050400720c */ /* 0x000fda0003f06270 */
[----:B------:R-:W-:Y:S05]  /*0ae0*/  @!P0 BRA `(.L_x_28) ;  /* 0xfffffff400f88947 */ /* 0x000fea000383ffff */
.L_x_14:
[----:B------:R-:W-:Y:S05]  /*0af0*/  BSYNC B0 ;  /* 0x0000000000007941 */ /* 0x000fea0003800000 */
.L_x_13:
[----:B------:R-:W-:-:S05]  /*0b00*/  IMAD.IADD R0, R3, 0x1, R0 ;  /* 0x0000000103007824 */ /* 0x000fca00078e0200 */
[----:B------:R-:W-:-:S13]  /*0b10*/  ISETP.GE.AND P0, PT, R0, R5, PT ;  /* 0x000000050000720c */ /* 0x000fda0003f06270 */
[----:B------:R-:W-:Y:S05]  /*0b20*/  @!P0 BRA `(.L_x_29) ;  /* 0xfffffff400608947 */ /* 0x000fea000383ffff */
[----:B------:R-:W-:Y:S05]  /*0b30*/  EXIT ;  /* 0x000000000000794d */ /* 0x000fea0003800000 */
        .weak           $__internal_0_$__cuda_sm20_dsqrt_rn_f64_mediumpath_v1
        .type           $__internal_0_$__cuda_sm20_dsqrt_rn_f64_mediumpath_v1,@function
        .size           $__internal_0_$__cuda_sm20_dsqrt_rn_f64_mediumpath_v1,($_Z20find_cheapest_kerneliPKdS0_PViPy$__internal_accurate_pow - $__internal_0_$__cuda_sm20_dsqrt_rn_f64_mediumpath_v1)
$__internal_0_$__cuda_sm20_dsqrt_rn_f64_mediumpath_v1:
[----:B------:R-:W-:Y:S01]  /*0b40*/  ISETP.GE.U32.AND P0, PT, R6, -0x3400000, PT ;  /* 0xfcc000000600780c */ /* 0x000fe20003f06070 */
[----:B------:R-:W-:Y:S01]  /*0b50*/  BSSY.RECONVERGENT B3, `(.L_x_30) ;  /* 0x0000028000037945 */ /* 0x000fe20003800200 */
[----:B------:R-:W-:Y:S01]  /*0b60*/  IMAD.MOV.U32 R16, RZ, RZ, R18 ;  /* 0x000000ffff107224 */ /* 0x000fe200078e0012 */
[----:B------:R-:W-:Y:S01]  /*0b70*/  MOV R14, R30 ;  /* 0x0000001e000e7202 */ /* 0x000fe20000000f00 */
[----:B------:R-:W-:Y:S02]  /*0b80*/  IMAD.MOV.U32 R15, RZ, RZ, R31 ;  /* 0x000000ffff0f7224 */ /* 0x000fe400078e001f */
[----:B------:R-:W-:Y:S02]  /*0b90*/  IMAD.MOV.U32 R6, RZ, RZ, R22 ;  /* 0x000000ffff067224 */ /* 0x000fe400078e0016 */
[----:B------:R-:W-:-:S05]  /*0ba0*/  IMAD.MOV.U32 R7, RZ, RZ, R23 ;  /* 0x000000ffff077224 */ /* 0x000fca00078e0017 */
[----:B------:R-:W-:Y:S05]  /*0bb0*/  @!P0 BRA `(.L_x_31) ;  /* 0x0000000000208947 */ /* 0x000fea0003800000 */
[----:B------:R-:W-:-:S10]  /*0bc0*/  DFMA.RM R6, R6, R16, R20 ;  /* 0x000000100606722b */ /* 0x000fd40000004014 */
[----:B------:R-:W-:-:S04]  /*0bd0*/  IADD3 R16, P0, PT, R6, 0x1, RZ ;  /* 0x0000000106107810 */ /* 0x000fc80007f1e0ff */
[----:B------:R-:W-:-:S06]  /*0be0*/  IADD3.X R17, PT, PT, RZ, R7, RZ, P0, !PT ;  /* 0x00000007ff117210 */ /* 0x000fcc00007fe4ff */
[----:B------:R-:W-:-:S08]  /*0bf0*/  DFMA.RP R14, -R6, R16, R14 ;  /* 0x00000010060e722b */ /* 0x000fd0000000810e */
[----:B------:R-:W-:-:S06]  /*0c00*/  DSETP.GT.AND P0, PT, R14, RZ, PT ;  /* 0x000000ff0e00722a */ /* 0x000fcc0003f04000 */
[----:B------:R-:W-:Y:S02]  /*0c10*/  FSEL R6, R16, R6, P0 ;  /* 0x0000000610067208 */ /* 0x000fe40000000000 */
[----:B------:R-:W-:Y:S01]  /*0c20*/  FSEL R7, R17, R7, P0 ;  /* 0x0000000711077208 */ /* 0x000fe20000000000 */
[----:B------:R-:W-:Y:S06]  /*0c30*/  BRA `(.L_x_32) ;  /* 0x0000000000647947 */ /* 0x000fec0003800000 */
.L_x_31:
[----:B------:R-:W-:-:S14]  /*0c40*/  DSETP.NE.AND P0, PT, R14, RZ, PT ;  /* 0x000000ff0e00722a */ /* 0x000fdc0003f05000 */
[----:B------:R-:W-:Y:S05]  /*0c50*/  @!P0 BRA `(.L_x_33) ;  /* 0x0000000000588947 */ /* 0x000fea0003800000 */
[----:B------:R-:W-:-:S13]  /*0c60*/  ISETP.GE.AND P0, PT, R15, RZ, PT ;  /* 0x000000ff0f00720c */ /* 0x000fda0003f06270 */
[----:B------:R-:W-:Y:S02]  /*0c70*/  @!P0 IMAD.MOV.U32 R6, RZ, RZ, 0x0 ;  /* 0x00000000ff068424 */ /* 0x000fe400078e00ff */
[----:B------:R-:W-:Y:S01]  /*0c80*/  @!P0 IMAD.MOV.U32 R7, RZ, RZ, -0x80000 ;  /* 0xfff80000ff078424 */ /* 0x000fe200078e00ff */
[----:B------:R-:W-:Y:S06]  /*0c90*/  @!P0 BRA `(.L_x_32) ;  /* 0x00000000004c8947 */ /* 0x000fec0003800000 */
[----:B------:R-:W-:-:S13]  /*0ca0*/  ISETP.GT.AND P0, PT, R15, 0x7fefffff, PT ;  /* 0x7fefffff0f00780c */ /* 0x000fda0003f04270 */
[----:B------:R-:W-:Y:S05]  /*0cb0*/  @P0 BRA `(.L_x_33) ;  /* 0x0000000000400947 */ /* 0x000fea0003800000 */
[----:B------:R-:W-:Y:S01]  /*0cc0*/  DMUL R6, R14, 8.11296384146066816958e+31 ;  /* 0x469000000e067828 */ /* 0x000fe20000000000 */
[----:B------:R-:W-:Y:S01]  /*0cd0*/  MOV R18, 0x0 ;  /* 0x0000000000127802 */ /* 0x000fe20000000f00 */
[----:B------:R-:W-:Y:S02]  /*0ce0*/  IMAD.MOV.U32 R14, RZ, RZ, RZ ;  /* 0x000000ffff0e7224 */ /* 0x000fe400078e00ff */
[----:B------:R-:W-:Y:S02]  /*0cf0*/  IMAD.MOV.U32 R19, RZ, RZ, 0x3fd80000 ;  /* 0x3fd80000ff137424 */ /* 0x000fe400078e00ff */
[----:B------:R-:W0:Y:S02]  /*0d00*/  MUFU.RSQ64H R15, R7 ;  /* 0x00000007000f7308 */ /* 0x000e240000001c00 */
[----:B0-----:R-:W-:-:S08]  /*0d10*/  DMUL R16, R14, R14 ;  /* 0x0000000e0e107228 */ /* 0x001fd00000000000 */
[----:B------:R-:W-:-:S08]  /*0d20*/  DFMA R16, R6, -R16, 1 ;  /* 0x3ff000000610742b */ /* 0x000fd00000000810 */
[----:B------:R-:W-:Y:S02]  /*0d30*/  DFMA R18, R16, R18, 0.5 ;  /* 0x3fe000001012742b */ /* 0x000fe40000000012 */
[----:B------:R-:W-:-:S08]  /*0d40*/  DMUL R16, R14, R16 ;  /* 0x000000100e107228 */ /* 0x000fd00000000000 */
[----:B------:R-:W-:-:S08]  /*0d50*/  DFMA R16, R18, R16, R14 ;  /* 0x000000101210722b */ /* 0x000fd0000000000e */
[----:B------:R-:W-:Y:S02]  /*0d60*/  DMUL R14, R6, R16 ;  /* 0x00000010060e7228 */ /* 0x000fe40000000000 */
[----:B------:R-:W-:-:S06]  /*0d70*/  VIADD R17, R17, 0xfff00000 ;  /* 0xfff0000011117836 */ /* 0x000fcc0000000000 */
[----:B------:R-:W-:-:S08]  /*0d80*/  DFMA R18, R14, -R14, R6 ;  /* 0x8000000e0e12722b */ /* 0x000fd00000000006 */
[----:B------:R-:W-:-:S10]  /*0d90*/  DFMA R6, R16, R18, R14 ;  /* 0x000000121006722b */ /* 0x000fd4000000000e */
[----:B------:R-:W-:Y:S01]  /*0da0*/  VIADD R7, R7, 0xfcb00000 ;  /* 0xfcb0000007077836 */ /* 0x000fe20000000000 */
[----:B------:R-:W-:Y:S06]  /*0db0*/  BRA `(.L_x_32) ;  /* 0x0000000000047947 */ /* 0x000fec0003800000 */
.L_x_33:
[----:B------:R-:W-:-:S11]  /*0dc0*/  DADD R6, R14, R14 ;  /* 0x000000000e067229 */ /* 0x000fd6000000000e */
.L_x_32:
[----:B------:R-:W-:Y:S05]  /*0dd0*/  BSYNC.RECONVERGENT B3 ;  /* 0x0000000000037941 */ /* 0x000fea0003800200 */
.L_x_30:
[----:B------:R-:W-:Y:S01]  /*0de0*/  MOV R14, R6 ;  /* 0x00000006000e7202 */ /* 0x000fe20000000f00 */
[----:B------:R-:W-:Y:S02]  /*0df0*/  IMAD.MOV.U32 R15, RZ, RZ, R7 ;  /* 0x000000ffff0f7224 */ /* 0x000fe400078e0007 */
[----:B------:R-:W-:Y:S02]  /*0e00*/  IMAD.MOV.U32 R6, RZ, RZ, R2 ;  /* 0x000000ffff067224 */ /* 0x000fe400078e0002 */
[----:B------:R-:W-:-:S04]  /*0e10*/  IMAD.MOV.U32 R7, RZ, RZ, 0x0 ;  /* 0x00000000ff077424 */ /* 0x000fc800078e00ff */
[----:B------:R-:W-:Y:S05]  /*0e20*/  RET.REL.NODEC R6 `(_Z20find_cheapest_kerneliPKdS0_PViPy) ;  /* 0xfffffff006747950 */ /* 0x000fea0003c3ffff */
        .type           $_Z20find_cheapest_kerneliPKdS0_PViPy$__internal_accurate_pow,@function
        .size           $_Z20find_cheapest_kerneliPKdS0_PViPy$__internal_accurate_pow,(.L_x_38 - $_Z20find_cheapest_kerneliPKdS0_PViPy$__internal_accurate_pow)
$_Z20find_cheapest_kerneliPKdS0_PViPy$__internal_accurate_pow:
[----:B------:R-:W-:Y:S01]  /*0e30*/  ISETP.GT.U32.AND P0, PT, R9, 0xfffff, PT ;  /* 0x000fffff0900780c */ /* 0x000fe20003f04070 */
[--C-:B------:R-:W-:Y:S01]  /*0e40*/  IMAD.MOV.U32 R13, RZ, RZ, R9.reuse ;  /* 0x000000ffff0d7224 */ /* 0x100fe200078e0009 */
[----:B------:R-:W-:Y:S01]  /*0e50*/  MOV R15, R9 ;  /* 0x00000009000f7202 */ /* 0x000fe20000000f00 */
[----:B------:R-:W-:Y:S01]  /*0e60*/  IMAD.MOV.U32 R18, RZ, RZ, R14 ;  /* 0x000000ffff127224 */ /* 0x000fe200078e000e */
[----:B------:R-:W-:Y:S01]  /*0e70*/  UMOV UR4, 0x7d2cafe2 ;  /* 0x7d2cafe200047882 */ /* 0x000fe20000000000 */
[----:B------:R-:W-:Y:S01]  /*0e80*/  IMAD.MOV.U32 R16, RZ, RZ, RZ ;  /* 0x000000ffff107224 */ /* 0x000fe200078e00ff */
[----:B------:R-:W-:Y:S01]  /*0e90*/  UMOV UR5, 0x3eb0f5ff ;  /* 0x3eb0f5ff00057882 */ /* 0x000fe20000000000 */
[----:B------:R-:W-:Y:S01]  /*0ea0*/  SHF.R.U32.HI R9, RZ, 0x14, R9 ;  /* 0x00000014ff097819 */ /* 0x000fe20000011609 */
[----:B------:R-:W-:Y:S01]  /*0eb0*/  UMOV UR8, 0x3b39803f ;  /* 0x3b39803f00087882 */ /* 0x000fe20000000000 */
[----:B------:R-:W-:-:S04]  /*0ec0*/  UMOV UR9, 0x3c7abc9e ;  /* 0x3c7abc9e00097882 */ /* 0x000fc80000000000 */
[----:B------:R-:W-:-:S10]  /*0ed0*/  @!P0 DMUL R24, R14, 1.80143985094819840000e+16 ;  /* 0x435000000e188828 */ /* 0x000fd40000000000 */
[----:B------:R-:W-:Y:S01]  /*0ee0*/  @!P0 IMAD.MOV.U32 R13, RZ, RZ, R25 ;  /* 0x000000ffff0d8224 */ /* 0x000fe200078e0019 */
[----:B------:R-:W-:Y:S02]  /*0ef0*/  @!P0 MOV R18, R24 ;  /* 0x0000001800128202 */ /* 0x000fe40000000f00 */
[----:B------:R-:W-:Y:S02]  /*0f00*/  @!P0 LEA.HI R9, R25, 0xffffffca, RZ, 0xc ;  /* 0xffffffca19098811 */ /* 0x000fe400078f60ff */
[----:B------:R-:W-:-:S04]  /*0f10*/  LOP3.LUT R13, R13, 0x800fffff, RZ, 0xc0, !PT ;  /* 0x800fffff0d0d7812 */ /* 0x000fc800078ec0ff */
[----:B------:R-:W-:-:S04]  /*0f20*/  LOP3.LUT R19, R13, 0x3ff00000, RZ, 0xfc, !PT ;  /* 0x3ff000000d137812 */ /* 0x000fc800078efcff */
[----:B------:R-:W-:-:S13]  /*0f30*/  ISETP.GE.U32.AND P1, PT, R19, 0x3ff6a09f, PT ;  /* 0x3ff6a09f1300780c */ /* 0x000fda0003f26070 */
[----:B------:R-:W-:-:S04]  /*0f40*/  @P1 VIADD R13, R19, 0xfff00000 ;  /* 0xfff00000130d1836 */ /* 0x000fc80000000000 */
[----:B------:R-:W-:Y:S01]  /*0f50*/  @P1 IMAD.MOV.U32 R19, RZ, RZ, R13 ;  /* 0x000000ffff131224 */ /* 0x000fe200078e000d */
[C---:B------:R-:W-:Y:S01]  /*0f60*/  IADD3 R13, PT, PT, R9.reuse, -0x3ff, RZ ;  /* 0xfffffc01090d7810 */ /* 0x040fe20007ffe0ff */
[----:B------:R-:W-:-:S04]  /*0f70*/  @P1 VIADD R13, R9, 0xfffffc02 ;  /* 0xfffffc02090d1836 */ /* 0x000fc80000000000 */
[C---:B------:R-:W-:Y:S02]  /*0f80*/  DADD R20, R18.reuse, 1 ;  /* 0x3ff0000012147429 */ /* 0x040fe40000000000 */
[----:B------:R-:W-:-:S04]  /*0f90*/  DADD R18, R18, -1 ;  /* 0xbff0000012127429 */ /* 0x000fc80000000000 */
[----:B------:R-:W0:Y:S02]  /*0fa0*/  MUFU.RCP64H R17, R21 ;  /* 0x0000001500117308 */ /* 0x000e240000001800 */
[----:B0-----:R-:W-:-:S08]  /*0fb0*/  DFMA R14, -R20, R16, 1 ;  /* 0x3ff00000140e742b */ /* 0x001fd00000000110 */
[----:B------:R-:W-:-:S08]  /*0fc0*/  DFMA R14, R14, R14, R14 ;  /* 0x0000000e0e0e722b */ /* 0x000fd0000000000e */
[----:B------:R-:W-:-:S08]  /*0fd0*/  DFMA R16, R16, R14, R16 ;  /* 0x0000000e1010722b */ /* 0x000fd00000000010 */
[----:B------:R-:W-:-:S08]  /*0fe0*/  DMUL R14, R18, R16 ;  /* 0x00000010120e7228 */ /* 0x000fd00000000000 */
[----:B------:R-:W-:-:S08]  /*0ff0*/  DFMA R14, R18, R16, R14 ;  /* 0x00000010120e722b */ /* 0x000fd0000000000e */
[----:B------:R-:W-:Y:S02]  /*1000*/  DADD R22, R18, -R14 ;  /* 0x0000000012167229 */ /* 0x000fe4000000080e */
[----:B------:R-:W-:-:S06]  /*1010*/  DMUL R20, R14, R14 ;  /* 0x0000000e0e147228 */ /* 0x000fcc0000000000 */
[----:B------:R-:W-:-:S08]  /*1020*/  DADD R22, R22, R22 ;  /* 0x0000000016167229 */ /* 0x000fd00000000016 */
[----:B------:R-:W-:Y:S01]  /*1030*/  DFMA R18, R18, -R14, R22 ;  /* 0x8000000e1212722b */ /* 0x000fe20000000016 */
[----:B------:R-:W-:Y:S01]  /*1040*/  MOV R22, 0x41ad3b5a ;  /* 0x41ad3b5a00167802 */ /* 0x000fe20000000f00 */
[----:B------:R-:W-:-:S06]  /*1050*/  IMAD.MOV.U32 R23, RZ, RZ, 0x3ed0f5d2 ;  /* 0x3ed0f5d2ff177424 */ /* 0x000fcc00078e00ff */
[----:B------:R-:W-:Y:S02]  /*1060*/  DMUL R16, R16, R18 ;  /* 0x0000001210107228 */ /* 0x000fe40000000000 */
[----:B------:R-:W-:Y:S01]  /*1070*/  DFMA R22, R20, UR4, R22 ;  /* 0x0000000414167c2b */ /* 0x000fe20008000016 */
[----:B------:R-:W-:Y:S01]  /*1080*/  UMOV UR4, 0x75488a3f ;  /* 0x75488a3f00047882 */ /* 0x000fe20000000000 */
[----:B------:R-:W-:-:S06]  /*1090*/  UMOV UR5, 0x3ef3b20a ;  /* 0x3ef3b20a00057882 */ /* 0x000fcc0000000000 */
[----:B------:R-:W-:Y:S01]  /*10a0*/  DFMA R22, R20, R22, UR4 ;  /* 0x0000000414167e2b */ /* 0x000fe20008000016 */
        /* <DEDUP_REMOVED lines=14> */
[----:B------:R-:W-:-:S08]  /*1190*/  DFMA R18, R20, R22, UR4 ;  /* 0x0000000414127e2b */ /* 0x000fd00008000016 */
[----:B------:R-:W-:Y:S01]  /*11a0*/  DADD R24, -R18, UR4 ;  /* 0x0000000412187e29 */ /* 0x000fe20008000100 */
[----:B------:R-:W-:Y:S01]  /*11b0*/  UMOV UR4, 0xb9e7b0 ;  /* 0x00b9e7b000047882 */ /* 0x000fe20000000000 */
[----:B------:R-:W-:-:S06]  /*11c0*/  UMOV UR5, 0x3c46a4cb ;  /* 0x3c46a4cb00057882 */ /* 0x000fcc0000000000 */
[----:B------:R-:W-:Y:S02]  /*11d0*/  DFMA R20, R20, R22, R24 ;  /* 0x000000161414722b */ /* 0x000fe40000000018 */
[----:B------:R-:W-:Y:S01]  /*11e0*/  DMUL R22, R14, R14 ;  /* 0x0000000e0e167228 */ /* 0x000fe20000000000 */
[----:B------:R-:W-:Y:S02]  /*11f0*/  VIADD R25, R17, 0x100000 ;  /* 0x0010000011197836 */ /* 0x000fe40000000000 */
[----:B------:R-:W-:-:S03]  /*1200*/  IMAD.MOV.U32 R24, RZ, RZ, R16 ;  /* 0x000000ffff187224 */ /* 0x000fc600078e0010 */
[----:B------:R-:W-:Y:S01]  /*1210*/  DADD R20, R20, -UR4 ;  /* 0x8000000414147e29 */ /* 0x000fe20008000000 */
[----:B------:R-:W-:Y:S01]  /*1220*/  UMOV UR4, 0x80000000 ;  /* 0x8000000000047882 */ /* 0x000fe20000000000 */
[----:B------:R-:W-:Y:S01]  /*1230*/  DFMA R26, R14, R14, -R22 ;  /* 0x0000000e0e1a722b */ /* 0x000fe20000000816 */
[----:B------:R-:W-:-:S07]  /*1240*/  UMOV UR5, 0x43300000 ;  /* 0x4330000000057882 */ /* 0x000fce0000000000 */
[C---:B------:R-:W-:Y:S02]  /*1250*/  DFMA R24, R14.reuse, R24, R26 ;  /* 0x000000180e18722b */ /* 0x040fe4000000001a */
[----:B------:R-:W-:-:S08]  /*1260*/  DMUL R26, R14, R22 ;  /* 0x000000160e1a7228 */ /* 0x000fd00000000000 */
[----:B------:R-:W-:-:S08]  /*1270*/  DFMA R28, R14, R22, -R26 ;  /* 0x000000160e1c722b */ /* 0x000fd0000000081a */
[----:B------:R-:W-:Y:S02]  /*1280*/  DFMA R28, R16, R22, R28 ;  /* 0x00000016101c722b */ /* 0x000fe4000000001c */
[----:B------:R-:W-:-:S06]  /*1290*/  DADD R22, R18, R20 ;  /* 0x0000000012167229 */ /* 0x000fcc0000000014 */
[----:B------:R-:W-:Y:S02]  /*12a0*/  DFMA R24, R14, R24, R28 ;  /* 0x000000180e18722b */ /* 0x000fe4000000001c */
[----:B------:R-:W-:-:S08]  /*12b0*/  DADD R28, R18, -R22 ;  /* 0x00000000121c7229 */ /* 0x000fd00000000816 */
[----:B------:R-:W-:Y:S02]  /*12c0*/  DADD R28, R20, R28 ;  /* 0x00000000141c7229 */ /* 0x000fe4000000001c */
[----:B------:R-:W-:-:S08]  /*12d0*/  DMUL R20, R22, R26 ;  /* 0x0000001a16147228 */ /* 0x000fd00000000000 */
[----:B------:R-:W-:-:S08]  /*12e0*/  DFMA R18, R22, R26, -R20 ;  /* 0x0000001a1612722b */ /* 0x000fd00000000814 */
[----:B------:R-:W-:-:S08]  /*12f0*/  DFMA R18, R22, R24, R18 ;  /* 0x000000181612722b */ /* 0x000fd00000000012 */
[----:B------:R-:W-:-:S08]  /*1300*/  DFMA R28, R28, R26, R18 ;  /* 0x0000001a1c1c722b */ /* 0x000fd00000000012 */
[----:B------:R-:W-:-:S08]  /*1310*/  DADD R22, R20, R28 ;  /* 0x0000000014167229 */ /* 0x000fd0000000001c */
[--C-:B------:R-:W-:Y:S02]  /*1320*/  DADD R18, R14, R22.reuse ;  /* 0x000000000e127229 */ /* 0x100fe40000000016 */
[----:B------:R-:W-:-:S06]  /*1330*/  DADD R20, R20, -R22 ;  /* 0x0000000014147229 */ /* 0x000fcc0000000816 */
[----:B------:R-:W-:Y:S02]  /*1340*/  DADD R14, R14, -R18 ;  /* 0x000000000e0e7229 */ /* 0x000fe40000000812 */
[----:B------:R-:W-:-:S06]  /*1350*/  DADD R20, R28, R20 ;  /* 0x000000001c147229 */ /* 0x000fcc0000000014 */
[----:B------:R-:W-:-:S08]  /*1360*/  DADD R14, R22, R14 ;  /* 0x00000000160e7229 */ /* 0x000fd0000000000e */
[----:B------:R-:W-:-:S08]  /*1370*/  DADD R14, R20, R14 ;  /* 0x00000000140e7229 */ /* 0x000fd0000000000e */
[----:B------:R-:W-:Y:S01]  /*1380*/  DADD R22, R16, R14 ;  /* 0x0000000010167229 */ /* 0x000fe2000000000e */
[----:B------:R-:W-:Y:S01]  /*1390*/  LOP3.LUT R16, R13, 0x80000000, RZ, 0x3c, !PT ;  /* 0x800000000d107812 */ /* 0x000fe200078e3cff */
[----:B------:R-:W-:-:S06]  /*13a0*/  IMAD.MOV.U32 R17, RZ, RZ, 0x43300000 ;  /* 0x43300000ff117424 */ /* 0x000fcc00078e00ff */
[----:B------:R-:W-:Y:S02]  /*13b0*/  DADD R20, R18, R22 ;  /* 0x0000000012147229 */ /* 0x000fe40000000016 */
[----:B------:R-:W-:Y:S01]  /*13c0*/  DADD R16, R16, -UR4 ;  /* 0x8000000410107e29 */ /* 0x000fe20008000000 */
[----:B------:R-:W-:Y:S01]  /*13d0*/  UMOV UR4, 0xfefa39ef ;  /* 0xfefa39ef00047882 */ /* 0x000fe20000000000 */
[----:B------:R-:W-:-:S04]  /*13e0*/  UMOV UR5, 0x3fe62e42 ;  /* 0x3fe62e4200057882 */ /* 0x000fc80000000000 */
[--C-:B------:R-:W-:Y:S02]  /*13f0*/  DADD R18, R18, -R20.reuse ;  /* 0x0000000012127229 */ /* 0x100fe40000000814 */
[----:B------:R-:W-:-:S06]  /*1400*/  DFMA R14, R16, UR4, R20 ;  /* 0x00000004100e7c2b */ /* 0x000fcc0008000014 */
[----:B------:R-:W-:Y:S02]  /*1410*/  DADD R18, R22, R18 ;  /* 0x0000000016127229 */ /* 0x000fe40000000012 */
[----:B------:R-:W-:-:S08]  /*1420*/  DFMA R24, R16, -UR4, R14 ;  /* 0x8000000410187c2b */ /* 0x000fd0000800000e */
[----:B------:R-:W-:-:S08]  /*1430*/  DADD R24, -R20, R24 ;  /* 0x0000000014187229 */ /* 0x000fd00000000118 */
[----:B------:R-:W-:-:S08]  /*1440*/  DADD R18, R18, -R24 ;  /* 0x0000000012127229 */ /* 0x000fd00000000818 */
[----:B------:R-:W-:-:S08]  /*1450*/  DFMA R16, R16, UR8, R18 ;  /* 0x0000000810107c2b */ /* 0x000fd00008000012 */
[----:B------:R-:W-:-:S08]  /*1460*/  DADD R20, R14, R16 ;  /* 0x000000000e147229 */ /* 0x000fd00000000010 */
[----:B------:R-:W-:Y:S02]  /*1470*/  DADD R14, R14, -R20 ;  /* 0x000000000e0e7229 */ /* 0x000fe40000000814 */
[----:B------:R-:W-:-:S06]  /*1480*/  DMUL R18, R20, 2 ;  /* 0x4000000014127828 */ /* 0x000fcc0000000000 */
[----:B------:R-:W-:Y:S02]  /*1490*/  DADD R14, R16, R14 ;  /* 0x00000000100e7229 */ /* 0x000fe4000000000e */
[----:B------:R-:W-:-:S08]  /*14a0*/  DFMA R22, R20, 2, -R18 ;  /* 0x400000001416782b */ /* 0x000fd00000000812 */
[----:B------:R-:W-:Y:S01]  /*14b0*/  DFMA R22, R14, 2, R22 ;  /* 0x400000000e16782b */ /* 0x000fe20000000016 */
[----:B------:R-:W-:Y:S01]  /*14c0*/  IMAD.MOV.U32 R14, RZ, RZ, 0x652b82fe ;  /* 0x652b82feff0e7424 */ /* 0x000fe200078e00ff */
[----:B------:R-:W-:-:S06]  /*14d0*/  MOV R15, 0x3ff71547 ;  /* 0x3ff71547000f7802 */ /* 0x000fcc0000000f00 */
[----:B------:R-:W-:-:S08]  /*14e0*/  DADD R16, R18, R22 ;  /* 0x0000000012107229 */ /* 0x000fd00000000016 */
[----:B------:R-:W-:Y:S02]  /*14f0*/  DFMA R14, R16, R14, 6.75539944105574400000e+15 ;  /* 0x43380000100e742b */ /* 0x000fe4000000000e */
[----:B------:R-:W-:Y:S01]  /*1500*/  FSETP.GEU.AND P0, PT, |R17|, 4.1917929649353027344, PT ;  /* 0x4086232b1100780b */ /* 0x000fe20003f0e200 */
[----:B------:R-:W-:-:S05]  /*1510*/  DADD R18, R18, -R16 ;  /* 0x0000000012127229 */ /* 0x000fca0000000810 */
[----:B------:R-:W-:-:S03]  /*1520*/  DADD R20, R14, -6.75539944105574400000e+15 ;  /* 0xc33800000e147429 */ /* 0x000fc60000000000 */
[----:B------:R-:W-:-:S05]  /*1530*/  DADD R22, R22, R18 ;  /* 0x0000000016167229 */ /* 0x000fca0000000012 */
[----:B------:R-:W-:Y:S01]  /*1540*/  DFMA R24, R20, -UR4, R16 ;  /* 0x8000000414187c2b */ /* 0x000fe20008000010 */
[----:B------:R-:W-:Y:S01]  /*1550*/  UMOV UR4, 0x3b39803f ;  /* 0x3b39803f00047882 */ /* 0x000fe20000000000 */
[----:B------:R-:W-:-:S06]  /*1560*/  UMOV UR5, 0x3c7abc9e ;  /* 0x3c7abc9e00057882 */ /* 0x000fcc0000000000 */
[----:B------:R-:W-:Y:S01]  /*1570*/  DFMA R20, R20, -UR4, R24 ;  /* 0x8000000414147c2b */ /* 0x000fe20008000018 */
[----:B------:R-:W-:Y:S01]  /*1580*/  UMOV UR4, 0x69ce2bdf ;  /* 0x69ce2bdf00047882 */ /* 0x000fe20000000000 */
[----:B------:R-:W-:Y:S01]  /*1590*/  IMAD.MOV.U32 R24, RZ, RZ, -0x35dec16 ;  /* 0xfca213eaff187424 */ /* 0x000fe200078e00ff */
[----:B------:R-:W-:Y:S01]  /*15a0*/  UMOV UR5, 0x3e5ade15 ;  /* 0x3e5ade1500057882 */ /* 0x000fe20000000000 */
[----:B------:R-:W-:-:S06]  /*15b0*/  IMAD.MOV.U32 R25, RZ, RZ, 0x3e928af3 ;  /* 0x3e928af3ff197424 */ /* 0x000fcc00078e00ff */
        /* <DEDUP_REMOVED lines=25> */
[----:B------:R-:W-:-:S08]  /*1750*/  DFMA R24, R20, R24, 1 ;  /* 0x3ff000001418742b */ /* 0x000fd00000000018 */
[----:B------:R-:W-:-:S10]  /*1760*/  DFMA R20, R20, R24, 1 ;  /* 0x3ff000001414742b */ /* 0x000fd40000000018 */
[----:B------:R-:W-:Y:S01]  /*1770*/  IMAD R19, R14, 0x100000, R21 ;  /* 0x001000000e137824 */ /* 0x000fe200078e0215 */
[----:B------:R-:W-:Y:S01]  /*1780*/  MOV R18, R20 ;  /* 0x0000001400127202 */ /* 0x000fe20000000f00 */
[----:B------:R-:W-:Y:S06]  /*1790*/  @!P0 BRA `(.L_x_34) ;  /* 0x0000000000308947 */ /* 0x000fec0003800000 */
[----:B------:R-:W-:Y:S01]  /*17a0*/  FSETP.GEU.AND P1, PT, |R17|, 4.2275390625, PT ;  /* 0x408748001100780b */ /* 0x000fe20003f2e200 */
[C---:B------:R-:W-:Y:S02]  /*17b0*/  DADD R18, R16.reuse, +INF ;  /* 0x7ff0000010127429 */ /* 0x040fe40000000000 */
[----:B------:R-:W-:-:S08]  /*17c0*/  DSETP.GEU.AND P0, PT, R16, RZ, PT ;  /* 0x000000ff1000722a */ /* 0x000fd00003f0e000 */
[----:B------:R-:W-:Y:S02]  /*17d0*/  FSEL R18, R18, RZ, P0 ;  /* 0x000000ff12127208 */ /* 0x000fe40000000000 */
[----:B------:R-:W-:Y:S02]  /*17e0*/  @!P1 LEA.HI R9, R14, R14, RZ, 0x1 ;  /* 0x0000000e0e099211 */ /* 0x000fe400078f08ff */
[----:B------:R-:W-:Y:S02]  /*17f0*/  FSEL R19, R19, RZ, P0 ;  /* 0x000000ff13137208 */ /* 0x000fe40000000000 */
[----:B------:R-:W-:-:S05]  /*1800*/  @!P1 SHF.R.S32.HI R9, RZ, 0x1, R9 ;  /* 0x00000001ff099819 */ /* 0x000fca0000011409 */
[----:B------:R-:W-:Y:S02]  /*1810*/  @!P1 IMAD.IADD R14, R14, 0x1, -R9 ;  /* 0x000000010e0e9824 */ /* 0x000fe400078e0a09 */
[----:B------:R-:W-:-:S03]  /*1820*/  @!P1 IMAD R21, R9, 0x100000, R21 ;  /* 0x0010000009159824 */ /* 0x000fc600078e0215 */
[----:B------:R-:W-:Y:S01]  /*1830*/  @!P1 LEA R15, R14, 0x3ff00000, 0x14 ;  /* 0x3ff000000e0f9811 */ /* 0x000fe200078ea0ff */
[----:B------:R-:W-:-:S06]  /*1840*/  @!P1 IMAD.MOV.U32 R14, RZ, RZ, RZ ;  /* 0x000000ffff0e9224 */ /* 0x000fcc00078e00ff */
[----:B------:R-:W-:-:S11]  /*1850*/  @!P1 DMUL R18, R20, R14 ;  /* 0x0000000e14129228 */ /* 0x000fd60000000000 */
.L_x_34:
[----:B------:R-:W-:Y:S01]  /*1860*/  DFMA R22, R22, R18, R18 ;  /* 0x000000121616722b */ /* 0x000fe20000000012 */
[----:B------:R-:W-:Y:S01]  /*1870*/  MOV R14, R2 ;  /* 0x00000002000e7202 */ /* 0x000fe20000000f00 */
[----:B------:R-:W-:Y:S01]  /*1880*/  DSETP.NEU.AND P0, PT, |R18|, +INF , PT ;  /* 0x7ff000001200742a */ /* 0x000fe20003f0d200 */
[----:B------:R-:W-:-:S07]  /*1890*/  IMAD.MOV.U32 R15, RZ, RZ, 0x0 ;  /* 0x00000000ff0f7424 */ /* 0x000fce00078e00ff */
[----:B------:R-:W-:Y:S02]  /*18a0*/  FSEL R9, R18, R22, !P0 ;  /* 0x0000001612097208 */ /* 0x000fe40004000000 */
[----:B------:R-:W-:Y:S01]  /*18b0*/  FSEL R18, R19, R23, !P0 ;  /* 0x0000001713127208 */ /* 0x000fe20004000000 */
[----:B------:R-:W-:Y:S06]  /*18c0*/  RET.REL.NODEC R14 `(_Z20find_cheapest_kerneliPKdS0_PViPy) ;  /* 0xffffffe40ecc7950 */ /* 0x000fec0003c3ffff */
.L_x_35:
        /* <DEDUP_REMOVED lines=11> */
.L_x_38:


//--------------------- .text._Z17initialize_kerneliPy --------------------------
	.section	.text._Z17initialize_kerneliPy,"ax",@progbits
	.align	128
        .global         _Z17initialize_kerneliPy
        .type           _Z17initialize_kerneliPy,@function
        .size           _Z17initialize_kerneliPy,(.L_x_41 - _Z17initialize_kerneliPy)
        .other          _Z17initialize_kerneliPy,@"STO_CUDA_ENTRY STV_DEFAULT"
_Z17initialize_kerneliPy:
.text._Z17initialize_kerneliPy:
        /* <DEDUP_REMOVED lines=8> */
[----:B------:R-:W0:Y:S01]  /*0080*/  LDC.64 R2, c[0x0][0x388] ;  /* 0x0000e200ff027b82 */ /* 0x000e220000000a00 */
[----:B------:R-:W1:Y:S01]  /*0090*/  LDCU.64 UR4, c[0x0][0x358] ;  /* 0x00006b00ff0477ac */ /* 0x000e620008000a00 */
[----:B------:R-:W-:Y:S02]  /*00a0*/  MOV R4, 0xffffffff ;  /* 0xffffffff00047802 */ /* 0x000fe40000000f00 */
[----:B------:R-:W-:Y:S01]  /*00b0*/  MOV R5, 0xffffffff ;  /* 0xffffffff00057802 */ /* 0x000fe20000000f00 */
[----:B0-----:R-:W-:-:S05]  /*00c0*/  IMAD.WIDE R2, R7, 0x8, R2 ;  /* 0x0000000807027825 */ /* 0x001fca00078e0202 */
[----:B-1----:R-:W-:Y:S01]  /*00d0*/  STG.E.64 desc[UR4][R2.64], R4 ;  /* 0x0000000402007986 */ /* 0x002fe2000c101b04 */
[----:B------:R-:W-:Y:S05]  /*00e0*/  EXIT ;  /* 0x000000000000794d */ /* 0x000fea0003800000 */
.L_x_36:
        /* <DEDUP_REMOVED lines=9> */
.L_x_41:


//--------------------- .nv.shared.reserved.0     --------------------------
	.section	.nv.shared.reserved.0,"aw",@nobits
	.weak		__nv_reservedSMEM_offset_0_alias
	.size		__nv_reservedSMEM_offset_0_alias, 0, 64
	.other		__nv_reservedSMEM_offset_0_alias,@"STO_CUDA_RESERVED_SHARED STV_DEFAULT"
__nv_reservedSMEM_offset_0_alias:
	.zero		0
	.zero		64


//--------------------- .nv.constant0._Z12merge_kerneliPViPyP7MSTEdgePiPVb --------------------------
	.section	.nv.constant0._Z12merge_kerneliPViPyP7MSTEdgePiPVb,"a",@progbits
	.sectionflags	@""
	.align	4
.nv.constant0._Z12merge_kerneliPViPyP7MSTEdgePiPVb:
	.zero		944


//--------------------- .nv.constant0._Z20find_cheapest_kerneliPKdS0_PViPy --------------------------
	.section	.nv.constant0._Z20find_cheapest_kerneliPKdS0_PViPy,"a",@progbits
	.sectionflags	@""
	.align	4
.nv.constant0._Z20find_cheapest_kerneliPKdS0_PViPy:
	.zero		936


//--------------------- .nv.constant0._Z17initialize_kerneliPy --------------------------
	.section	.nv.constant0._Z17initialize_kerneliPy,"a",@progbits
	.sectionflags	@""
	.align	4
.nv.constant0._Z17initialize_kerneliPy:
	.zero		912


//--------------------- SYMBOLS --------------------------

	.type		.nv.reservedSmem.offset0,@object
	.size		.nv.reservedSmem.offset0,0x4
